	.target	sm_100a

	.elftype	@"ET_EXEC"


//--------------------- .note.nv.tkinfo           --------------------------
	.section	.note.nv.tkinfo,"",@"SHT_NOTE"
	.sectionflags	@"SHF_NOTE_NV_TKINFO"
	.tkinfo
        /*0018*/ 	.word	0x00000002
        /*0030*/ 	.string	""
        /*0030*/ 	.string	"ptxas"
        /*0030*/ 	.string	"Cuda compilation tools, release 13.0, V13.0.88"
        /*0030*/ 	.string	"Build cuda_13.0.r13.0/compiler.36424714_0"
        /*0030*/ 	.string	"-arch sm_100a -m 64 "



//--------------------- .note.nv.cuinfo           --------------------------
	.section	.note.nv.cuinfo,"",@"SHT_NOTE"
	.sectionflags	@"SHF_NOTE_NV_CUINFO"
        /*0018*/ 	.short	0x0002
        /*001a*/ 	.short	0x0064
        /*001c*/ 	.short	0x0082
	.zero		2


//--------------------- .nv.info                  --------------------------
	.section	.nv.info,"",@"SHT_CUDA_INFO"
	.align	4


	//----- nvinfo : EIATTR_REGCOUNT
	.align		4
        /*0000*/ 	.byte	0x04, 0x2f
        /*0002*/ 	.short	(.L_44 - .L_43)
	.align		4
.L_43:
        /*0004*/ 	.word	index@(_ZN7cutlass13device_kernelINS_4gemm6kernel13GemmUniversalINS1_17GroupProblemShapeIN4cute5tupleIJiiiEEEEENS1_10collective13CollectiveMmaINS1_39MainloopSm90ArrayTmaGmmaWarpSpecializedILi3ENS6_IJNS5_1CILi1EEENSC_ILi2EEESD_EEENS1_40KernelPtrArrayTmaWarpSpecializedPingpongEEENS6_IJNSC_ILi128EEESI_SI_EEENS_6half_tEPNS6_IJlSD_NSC_ILi0EEEEEESK_PNS6_IJSD_lSL_EEENS5_8TiledMMAINS5_8MMA_AtomIJNS5_4SM904GMMA26MMA_64x128x16_F32F16F16_SSILNST_5MajorE0ELSV_1ELNST_7ScaleInE1ELSW_1EEEEEENS5_6LayoutINS6_IJSD_SD_SD_EEENS6_IJSL_SL_SL_EEEEENS6_IJNS5_10UnderscoreES13_S13_EEEEENS5_23SM90_TMA_LOAD_MULTICASTENS5_14ComposedLayoutINS5_7SwizzleILi3ELi4ELi3EEENS5_18smem_ptr_flag_bitsILi16EEENSZ_INS6_IJNSC_ILi8EEENSC_ILi64EEEEEENS6_IJS1D_SD_EEEEEEEvNS5_8identityENS5_13SM90_TMA_LOADENS17_IS19_S1B_NSZ_INS6_IJS1D_S1C_EEENS6_IJSD_S1D_EEEEEEEvS1I_EENS_8epilogue10collective18CollectiveEpilogueINS1P_30Sm90PtrArrayTmaWarpSpecializedILi4ELi2ELi16ELb1ELb0ELi2EEEJSJ_NS6_IJS1D_NSC_ILi32EEEEEESK_SN_SK_SN_NS1P_6fusion15FusionCallbacksIS1T_NS1W_17LinearCombinationISK_fSK_fLNS_15FloatRoundStyleE2EEESJ_S1V_JEEES1J_NS17_INS18_ILi2ELi4ELi3EEES1B_NSZ_INS6_IJS1C_S1U_EEENS6_IJS1U_SD_EEEEEEENS5_17SM75_U32x4_LDSM_NENS5_14SM90_TMA_STOREES26_NS5_17SM90_U32x4_STSM_NENS5_9Copy_AtomIJS29_SK_EEEvEEEvvEEEEvNT_6ParamsE)
        /*0008*/ 	.word	0x00000018


	//----- nvinfo : EIATTR_FRAME_SIZE
	.align		4
.L_44:
        /*000c*/ 	.byte	0x04, 0x11
        /*000e*/ 	.short	(.L_46 - .L_45)
	.align		4
.L_45:
        /*0010*/ 	.word	index@(_ZN7cutlass13device_kernelINS_4gemm6kernel13GemmUniversalINS1_17GroupProblemShapeIN4cute5tupleIJiiiEEEEENS1_10collective13CollectiveMmaINS1_39MainloopSm90ArrayTmaGmmaWarpSpecializedILi3ENS6_IJNS5_1CILi1EEENSC_ILi2EEESD_EEENS1_40KernelPtrArrayTmaWarpSpecializedPingpongEEENS6_IJNSC_ILi128EEESI_SI_EEENS_6half_tEPNS6_IJlSD_NSC_ILi0EEEEEESK_PNS6_IJSD_lSL_EEENS5_8TiledMMAINS5_8MMA_AtomIJNS5_4SM904GMMA26MMA_64x128x16_F32F16F16_SSILNST_5MajorE0ELSV_1ELNST_7ScaleInE1ELSW_1EEEEEENS5_6LayoutINS6_IJSD_SD_SD_EEENS6_IJSL_SL_SL_EEEEENS6_IJNS5_10UnderscoreES13_S13_EEEEENS5_23SM90_TMA_LOAD_MULTICASTENS5_14ComposedLayoutINS5_7SwizzleILi3ELi4ELi3EEENS5_18smem_ptr_flag_bitsILi16EEENSZ_INS6_IJNSC_ILi8EEENSC_ILi64EEEEEENS6_IJS1D_SD_EEEEEEEvNS5_8identityENS5_13SM90_TMA_LOADENS17_IS19_S1B_NSZ_INS6_IJS1D_S1C_EEENS6_IJSD_S1D_EEEEEEEvS1I_EENS_8epilogue10collective18CollectiveEpilogueINS1P_30Sm90PtrArrayTmaWarpSpecializedILi4ELi2ELi16ELb1ELb0ELi2EEEJSJ_NS6_IJS1D_NSC_ILi32EEEEEESK_SN_SK_SN_NS1P_6fusion15FusionCallbacksIS1T_NS1W_17LinearCombinationISK_fSK_fLNS_15FloatRoundStyleE2EEESJ_S1V_JEEES1J_NS17_INS18_ILi2ELi4ELi3EEES1B_NSZ_INS6_IJS1C_S1U_EEENS6_IJS1U_SD_EEEEEEENS5_17SM75_U32x4_LDSM_NENS5_14SM90_TMA_STOREES26_NS5_17SM90_U32x4_STSM_NENS5_9Copy_AtomIJS29_SK_EEEvEEEvvEEEEvNT_6ParamsE)
        /*0014*/ 	.word	0x00000000


	//----- nvinfo : EIATTR_REGCOUNT
	.align		4
.L_46:
        /*0018*/ 	.byte	0x04, 0x2f
        /*001a*/ 	.short	(.L_48 - .L_47)
	.align		4
.L_47:
        /*001c*/ 	.word	index@(_ZN7cutlass13device_kernelINS_4gemm6kernel13GemmUniversalINS1_17GroupProblemShapeIN4cute5tupleIJiiiEEEEENS1_10collective13CollectiveMmaINS1_39MainloopSm90ArrayTmaGmmaWarpSpecializedILi3ENS6_IJNS5_1CILi1EEENSC_ILi2EEESD_EEENS1_40KernelPtrArrayTmaWarpSpecializedPingpongEEENS6_IJNSC_ILi128EEESI_SI_EEENS_6half_tEPNS6_IJSD_lNSC_ILi0EEEEEESK_SN_NS5_8TiledMMAINS5_8MMA_AtomIJNS5_4SM904GMMA26MMA_64x128x16_F32F16F16_SSILNSR_5MajorE1ELST_1ELNSR_7ScaleInE1ELSU_1EEEEEENS5_6LayoutINS6_IJSD_SD_SD_EEENS6_IJSL_SL_SL_EEEEENS6_IJNS5_10UnderscoreES11_S11_EEEEENS5_23SM90_TMA_LOAD_MULTICASTENS5_14ComposedLayoutINS5_7SwizzleILi3ELi4ELi3EEENS5_18smem_ptr_flag_bitsILi16EEENSX_INS6_IJNSC_ILi64EEENSC_ILi8EEEEEENS6_IJSD_S1A_EEEEEEEvNS5_8identityENS5_13SM90_TMA_LOADES1F_vS1G_EENS_8epilogue10collective18CollectiveEpilogueINS1J_30Sm90PtrArrayTmaWarpSpecializedILi4ELi2ELi16ELb1ELb0ELi2EEEJSJ_NS6_IJS1A_NSC_ILi32EEEEEESK_PNS6_IJlSD_SL_EEESK_S1R_NS1J_6fusion15FusionCallbacksIS1N_NS1S_17LinearCombinationISK_fSK_fLNS_15FloatRoundStyleE2EEESJ_S1P_JEEES1H_NS15_INS16_ILi2ELi4ELi3EEES19_NSX_INS6_IJS1B_S1O_EEENS6_IJS1O_SD_EEEEEEENS5_17SM75_U32x4_LDSM_NENS5_14SM90_TMA_STOREES22_NS5_17SM90_U32x4_STSM_NENS5_9Copy_AtomIJS25_SK_EEEvEEEvvEEEEvNT_6ParamsE)
        /*0020*/ 	.word	0x00000018


	//----- nvinfo : EIATTR_FRAME_SIZE
	.align		4
.L_48:
        /*0024*/ 	.byte	0x04, 0x11
        /*0026*/ 	.short	(.L_50 - .L_49)
	.align		4
.L_49:
        /*0028*/ 	.word	index@(_ZN7cutlass13device_kernelINS_4gemm6kernel13GemmUniversalINS1_17GroupProblemShapeIN4cute5tupleIJiiiEEEEENS1_10collective13CollectiveMmaINS1_39MainloopSm90ArrayTmaGmmaWarpSpecializedILi3ENS6_IJNS5_1CILi1EEENSC_ILi2EEESD_EEENS1_40KernelPtrArrayTmaWarpSpecializedPingpongEEENS6_IJNSC_ILi128EEESI_SI_EEENS_6half_tEPNS6_IJSD_lNSC_ILi0EEEEEESK_SN_NS5_8TiledMMAINS5_8MMA_AtomIJNS5_4SM904GMMA26MMA_64x128x16_F32F16F16_SSILNSR_5MajorE1ELST_1ELNSR_7ScaleInE1ELSU_1EEEEEENS5_6LayoutINS6_IJSD_SD_SD_EEENS6_IJSL_SL_SL_EEEEENS6_IJNS5_10UnderscoreES11_S11_EEEEENS5_23SM90_TMA_LOAD_MULTICASTENS5_14ComposedLayoutINS5_7SwizzleILi3ELi4ELi3EEENS5_18smem_ptr_flag_bitsILi16EEENSX_INS6_IJNSC_ILi64EEENSC_ILi8EEEEEENS6_IJSD_S1A_EEEEEEEvNS5_8identityENS5_13SM90_TMA_LOADES1F_vS1G_EENS_8epilogue10collective18CollectiveEpilogueINS1J_30Sm90PtrArrayTmaWarpSpecializedILi4ELi2ELi16ELb1ELb0ELi2EEEJSJ_NS6_IJS1A_NSC_ILi32EEEEEESK_PNS6_IJlSD_SL_EEESK_S1R_NS1J_6fusion15FusionCallbacksIS1N_NS1S_17LinearCombinationISK_fSK_fLNS_15FloatRoundStyleE2EEESJ_S1P_JEEES1H_NS15_INS16_ILi2ELi4ELi3EEES19_NSX_INS6_IJS1B_S1O_EEENS6_IJS1O_SD_EEEEEEENS5_17SM75_U32x4_LDSM_NENS5_14SM90_TMA_STOREES22_NS5_17SM90_U32x4_STSM_NENS5_9Copy_AtomIJS25_SK_EEEvEEEvvEEEEvNT_6ParamsE)
        /*002c*/ 	.word	0x00000000


	//----- nvinfo : EIATTR_REGCOUNT
	.align		4
.L_50:
        /*0030*/ 	.byte	0x04, 0x2f
        /*0032*/ 	.short	(.L_52 - .L_51)
	.align		4
.L_51:
        /*0034*/ 	.word	index@(_ZN7cutlass13device_kernelINS_4gemm6kernel13GemmUniversalINS1_17GroupProblemShapeIN4cute5tupleIJiiiEEEEENS1_10collective13CollectiveMmaINS1_39MainloopSm90ArrayTmaGmmaWarpSpecializedILi3ENS6_IJNS5_1CILi1EEENSC_ILi2EEESD_EEENS1_40KernelPtrArrayTmaWarpSpecializedPingpongEEENS6_IJNSC_ILi128EEESI_SI_EEENS_6half_tEPNS6_IJlSD_NSC_ILi0EEEEEESK_SN_NS5_8TiledMMAINS5_8MMA_AtomIJNS5_4SM904GMMA26MMA_64x128x16_F32F16F16_SSILNSR_5MajorE0ELST_0ELNSR_7ScaleInE1ELSU_1EEEEEENS5_6LayoutINS6_IJSD_SD_SD_EEENS6_IJSL_SL_SL_EEEEENS6_IJNS5_10UnderscoreES11_S11_EEEEENS5_23SM90_TMA_LOAD_MULTICASTENS5_14ComposedLayoutINS5_7SwizzleILi3ELi4ELi3EEENS5_18smem_ptr_flag_bitsILi16EEENSX_INS6_IJNSC_ILi8EEENSC_ILi64EEEEEENS6_IJS1B_SD_EEEEEEEvNS5_8identityENS5_13SM90_TMA_LOADES1F_vS1G_EENS_8epilogue10collective18CollectiveEpilogueINS1J_30Sm90PtrArrayTmaWarpSpecializedILi4ELi2ELi16ELb1ELb0ELi2EEEJSJ_NS6_IJS1B_NSC_ILi32EEEEEESK_SN_SK_SN_NS1J_6fusion15FusionCallbacksIS1N_NS1Q_17LinearCombinationISK_fSK_fLNS_15FloatRoundStyleE2EEESJ_S1P_JEEES1H_NS15_INS16_ILi2ELi4ELi3EEES19_NSX_INS6_IJS1A_S1O_EEENS6_IJS1O_SD_EEEEEEENS5_17SM75_U32x4_LDSM_NENS5_14SM90_TMA_STOREES20_NS5_17SM90_U32x4_STSM_NENS5_9Copy_AtomIJS23_SK_EEEvEEEvvEEEEvNT_6ParamsE)
        /*0038*/ 	.word	0x00000018


	//----- nvinfo : EIATTR_FRAME_SIZE
	.align		4
.L_52:
        /*003c*/ 	.byte	0x04, 0x11
        /*003e*/ 	.short	(.L_54 - .L_53)
	.align		4
.L_53:
        /*0040*/ 	.word	index@(_ZN7cutlass13device_kernelINS_4gemm6kernel13GemmUniversalINS1_17GroupProblemShapeIN4cute5tupleIJiiiEEEEENS1_10collective13CollectiveMmaINS1_39MainloopSm90ArrayTmaGmmaWarpSpecializedILi3ENS6_IJNS5_1CILi1EEENSC_ILi2EEESD_EEENS1_40KernelPtrArrayTmaWarpSpecializedPingpongEEENS6_IJNSC_ILi128EEESI_SI_EEENS_6half_tEPNS6_IJlSD_NSC_ILi0EEEEEESK_SN_NS5_8TiledMMAINS5_8MMA_AtomIJNS5_4SM904GMMA26MMA_64x128x16_F32F16F16_SSILNSR_5MajorE0ELST_0ELNSR_7ScaleInE1ELSU_1EEEEEENS5_6LayoutINS6_IJSD_SD_SD_EEENS6_IJSL_SL_SL_EEEEENS6_IJNS5_10UnderscoreES11_S11_EEEEENS5_23SM90_TMA_LOAD_MULTICASTENS5_14ComposedLayoutINS5_7SwizzleILi3ELi4ELi3EEENS5_18smem_ptr_flag_bitsILi16EEENSX_INS6_IJNSC_ILi8EEENSC_ILi64EEEEEENS6_IJS1B_SD_EEEEEEEvNS5_8identityENS5_13SM90_TMA_LOADES1F_vS1G_EENS_8epilogue10collective18CollectiveEpilogueINS1J_30Sm90PtrArrayTmaWarpSpecializedILi4ELi2ELi16ELb1ELb0ELi2EEEJSJ_NS6_IJS1B_NSC_ILi32EEEEEESK_SN_SK_SN_NS1J_6fusion15FusionCallbacksIS1N_NS1Q_17LinearCombinationISK_fSK_fLNS_15FloatRoundStyleE2EEESJ_S1P_JEEES1H_NS15_INS16_ILi2ELi4ELi3EEES19_NSX_INS6_IJS1A_S1O_EEENS6_IJS1O_SD_EEEEEEENS5_17SM75_U32x4_LDSM_NENS5_14SM90_TMA_STOREES20_NS5_17SM90_U32x4_STSM_NENS5_9Copy_AtomIJS23_SK_EEEvEEEvvEEEEvNT_6ParamsE)
        /*0044*/ 	.word	0x00000000


	//----- nvinfo : EIATTR_REGCOUNT
	.align		4
.L_54:
        /*0048*/ 	.byte	0x04, 0x2f
        /*004a*/ 	.short	(.L_56 - .L_55)
	.align		4
.L_55:
        /*004c*/ 	.word	index@(_ZN7cutlass13device_kernelINS_4gemm6kernel13GemmUniversalINS1_17GroupProblemShapeIN4cute5tupleIJiiiEEEEENS1_10collective13CollectiveMmaINS1_39MainloopSm90ArrayTmaGmmaWarpSpecializedILi3ENS6_IJNS5_1CILi1EEENSC_ILi2EEESD_EEENS1_40KernelPtrArrayTmaWarpSpecializedPingpongEEENS6_IJNSC_ILi128EEESI_SI_EEENS_10bfloat16_tEPNS6_IJlSD_NSC_ILi0EEEEEESK_PNS6_IJSD_lSL_EEENS5_8TiledMMAINS5_8MMA_AtomIJNS5_4SM904GMMA28MMA_64x128x16_F32BF16BF16_SSILNST_5MajorE0ELSV_1ELNST_7ScaleInE1ELSW_1EEEEEENS5_6LayoutINS6_IJSD_SD_SD_EEENS6_IJSL_SL_SL_EEEEENS6_IJNS5_10UnderscoreES13_S13_EEEEENS5_23SM90_TMA_LOAD_MULTICASTENS5_14ComposedLayoutINS5_7SwizzleILi3ELi4ELi3EEENS5_18smem_ptr_flag_bitsILi16EEENSZ_INS6_IJNSC_ILi8EEENSC_ILi64EEEEEENS6_IJS1D_SD_EEEEEEEvNS5_8identityENS5_13SM90_TMA_LOADENS17_IS19_S1B_NSZ_INS6_IJS1D_S1C_EEENS6_IJSD_S1D_EEEEEEEvS1I_EENS_8epilogue10collective18CollectiveEpilogueINS1P_30Sm90PtrArrayTmaWarpSpecializedILi4ELi2ELi16ELb1ELb0ELi2EEEJSJ_NS6_IJS1D_NSC_ILi32EEEEEESK_SN_SK_SN_NS1P_6fusion15FusionCallbacksIS1T_NS1W_17LinearCombinationISK_fSK_fLNS_15FloatRoundStyleE2EEESJ_S1V_JEEES1J_NS17_INS18_ILi2ELi4ELi3EEES1B_NSZ_INS6_IJS1C_S1U_EEENS6_IJS1U_SD_EEEEEEENS5_17SM75_U32x4_LDSM_NENS5_14SM90_TMA_STOREES26_NS5_17SM90_U32x4_STSM_NENS5_9Copy_AtomIJS29_NS_6half_tEEEEvEEEvvEEEEvNT_6ParamsE)
        /*0050*/ 	.word	0x00000018


	//----- nvinfo : EIATTR_FRAME_SIZE
	.align		4
.L_56:
        /*0054*/ 	.byte	0x04, 0x11
        /*0056*/ 	.short	(.L_58 - .L_57)
	.align		4
.L_57:
        /*0058*/ 	.word	index@(_ZN7cutlass13device_kernelINS_4gemm6kernel13GemmUniversalINS1_17GroupProblemShapeIN4cute5tupleIJiiiEEEEENS1_10collective13CollectiveMmaINS1_39MainloopSm90ArrayTmaGmmaWarpSpecializedILi3ENS6_IJNS5_1CILi1EEENSC_ILi2EEESD_EEENS1_40KernelPtrArrayTmaWarpSpecializedPingpongEEENS6_IJNSC_ILi128EEESI_SI_EEENS_10bfloat16_tEPNS6_IJlSD_NSC_ILi0EEEEEESK_PNS6_IJSD_lSL_EEENS5_8TiledMMAINS5_8MMA_AtomIJNS5_4SM904GMMA28MMA_64x128x16_F32BF16BF16_SSILNST_5MajorE0ELSV_1ELNST_7ScaleInE1ELSW_1EEEEEENS5_6LayoutINS6_IJSD_SD_SD_EEENS6_IJSL_SL_SL_EEEEENS6_IJNS5_10UnderscoreES13_S13_EEEEENS5_23SM90_TMA_LOAD_MULTICASTENS5_14ComposedLayoutINS5_7SwizzleILi3ELi4ELi3EEENS5_18smem_ptr_flag_bitsILi16EEENSZ_INS6_IJNSC_ILi8EEENSC_ILi64EEEEEENS6_IJS1D_SD_EEEEEEEvNS5_8identityENS5_13SM90_TMA_LOADENS17_IS19_S1B_NSZ_INS6_IJS1D_S1C_EEENS6_IJSD_S1D_EEEEEEEvS1I_EENS_8epilogue10collective18CollectiveEpilogueINS1P_30Sm90PtrArrayTmaWarpSpecializedILi4ELi2ELi16ELb1ELb0ELi2EEEJSJ_NS6_IJS1D_NSC_ILi32EEEEEESK_SN_SK_SN_NS1P_6fusion15FusionCallbacksIS1T_NS1W_17LinearCombinationISK_fSK_fLNS_15FloatRoundStyleE2EEESJ_S1V_JEEES1J_NS17_INS18_ILi2ELi4ELi3EEES1B_NSZ_INS6_IJS1C_S1U_EEENS6_IJS1U_SD_EEEEEEENS5_17SM75_U32x4_LDSM_NENS5_14SM90_TMA_STOREES26_NS5_17SM90_U32x4_STSM_NENS5_9Copy_AtomIJS29_NS_6half_tEEEEvEEEvvEEEEvNT_6ParamsE)
        /*005c*/ 	.word	0x00000000


	//----- nvinfo : EIATTR_REGCOUNT
	.align		4
.L_58:
        /*0060*/ 	.byte	0x04, 0x2f
        /*0062*/ 	.short	(.L_60 - .L_59)
	.align		4
.L_59:
        /*0064*/ 	.word	index@(_ZN7cutlass13device_kernelINS_4gemm6kernel13GemmUniversalINS1_17GroupProblemShapeIN4cute5tupleIJiiiEEEEENS1_10collective13CollectiveMmaINS1_39MainloopSm90ArrayTmaGmmaWarpSpecializedILi3ENS6_IJNS5_1CILi1EEENSC_ILi2EEESD_EEENS1_40KernelPtrArrayTmaWarpSpecializedPingpongEEENS6_IJNSC_ILi128EEESI_SI_EEENS_10bfloat16_tEPNS6_IJSD_lNSC_ILi0EEEEEESK_SN_NS5_8TiledMMAINS5_8MMA_AtomIJNS5_4SM904GMMA28MMA_64x128x16_F32BF16BF16_SSILNSR_5MajorE1ELST_1ELNSR_7ScaleInE1ELSU_1EEEEEENS5_6LayoutINS6_IJSD_SD_SD_EEENS6_IJSL_SL_SL_EEEEENS6_IJNS5_10UnderscoreES11_S11_EEEEENS5_23SM90_TMA_LOAD_MULTICASTENS5_14ComposedLayoutINS5_7SwizzleILi3ELi4ELi3EEENS5_18smem_ptr_flag_bitsILi16EEENSX_INS6_IJNSC_ILi64EEENSC_ILi8EEEEEENS6_IJSD_S1A_EEEEEEEvNS5_8identityENS5_13SM90_TMA_LOADES1F_vS1G_EENS_8epilogue10collective18CollectiveEpilogueINS1J_30Sm90PtrArrayTmaWarpSpecializedILi4ELi2ELi16ELb1ELb0ELi2EEEJSJ_NS6_IJS1A_NSC_ILi32EEEEEESK_PNS6_IJlSD_SL_EEESK_S1R_NS1J_6fusion15FusionCallbacksIS1N_NS1S_17LinearCombinationISK_fSK_fLNS_15FloatRoundStyleE2EEESJ_S1P_JEEES1H_NS15_INS16_ILi2ELi4ELi3EEES19_NSX_INS6_IJS1B_S1O_EEENS6_IJS1O_SD_EEEEEEENS5_17SM75_U32x4_LDSM_NENS5_14SM90_TMA_STOREES22_NS5_17SM90_U32x4_STSM_NENS5_9Copy_AtomIJS25_NS_6half_tEEEEvEEEvvEEEEvNT_6ParamsE)
        /*0068*/ 	.word	0x00000018


	//----- nvinfo : EIATTR_FRAME_SIZE
	.align		4
.L_60:
        /*006c*/ 	.byte	0x04, 0x11
        /*006e*/ 	.short	(.L_62 - .L_61)
	.align		4
.L_61:
        /*0070*/ 	.word	index@(_ZN7cutlass13device_kernelINS_4gemm6kernel13GemmUniversalINS1_17GroupProblemShapeIN4cute5tupleIJiiiEEEEENS1_10collective13CollectiveMmaINS1_39MainloopSm90ArrayTmaGmmaWarpSpecializedILi3ENS6_IJNS5_1CILi1EEENSC_ILi2EEESD_EEENS1_40KernelPtrArrayTmaWarpSpecializedPingpongEEENS6_IJNSC_ILi128EEESI_SI_EEENS_10bfloat16_tEPNS6_IJSD_lNSC_ILi0EEEEEESK_SN_NS5_8TiledMMAINS5_8MMA_AtomIJNS5_4SM904GMMA28MMA_64x128x16_F32BF16BF16_SSILNSR_5MajorE1ELST_1ELNSR_7ScaleInE1ELSU_1EEEEEENS5_6LayoutINS6_IJSD_SD_SD_EEENS6_IJSL_SL_SL_EEEEENS6_IJNS5_10UnderscoreES11_S11_EEEEENS5_23SM90_TMA_LOAD_MULTICASTENS5_14ComposedLayoutINS5_7SwizzleILi3ELi4ELi3EEENS5_18smem_ptr_flag_bitsILi16EEENSX_INS6_IJNSC_ILi64EEENSC_ILi8EEEEEENS6_IJSD_S1A_EEEEEEEvNS5_8identityENS5_13SM90_TMA_LOADES1F_vS1G_EENS_8epilogue10collective18CollectiveEpilogueINS1J_30Sm90PtrArrayTmaWarpSpecializedILi4ELi2ELi16ELb1ELb0ELi2EEEJSJ_NS6_IJS1A_NSC_ILi32EEEEEESK_PNS6_IJlSD_SL_EEESK_S1R_NS1J_6fusion15FusionCallbacksIS1N_NS1S_17LinearCombinationISK_fSK_fLNS_15FloatRoundStyleE2EEESJ_S1P_JEEES1H_NS15_INS16_ILi2ELi4ELi3EEES19_NSX_INS6_IJS1B_S1O_EEENS6_IJS1O_SD_EEEEEEENS5_17SM75_U32x4_LDSM_NENS5_14SM90_TMA_STOREES22_NS5_17SM90_U32x4_STSM_NENS5_9Copy_AtomIJS25_NS_6half_tEEEEvEEEvvEEEEvNT_6ParamsE)
        /*0074*/ 	.word	0x00000000


	//----- nvinfo : EIATTR_REGCOUNT
	.align		4
.L_62:
        /*0078*/ 	.byte	0x04, 0x2f
        /*007a*/ 	.short	(.L_64 - .L_63)
	.align		4
.L_63:
        /*007c*/ 	.word	index@(_ZN7cutlass13device_kernelINS_4gemm6kernel13GemmUniversalINS1_17GroupProblemShapeIN4cute5tupleIJiiiEEEEENS1_10collective13CollectiveMmaINS1_39MainloopSm90ArrayTmaGmmaWarpSpecializedILi3ENS6_IJNS5_1CILi1EEENSC_ILi2EEESD_EEENS1_40KernelPtrArrayTmaWarpSpecializedPingpongEEENS6_IJNSC_ILi128EEESI_SI_EEENS_10bfloat16_tEPNS6_IJlSD_NSC_ILi0EEEEEESK_SN_NS5_8TiledMMAINS5_8MMA_AtomIJNS5_4SM904GMMA28MMA_64x128x16_F32BF16BF16_SSILNSR_5MajorE0ELST_0ELNSR_7ScaleInE1ELSU_1EEEEEENS5_6LayoutINS6_IJSD_SD_SD_EEENS6_IJSL_SL_SL_EEEEENS6_IJNS5_10UnderscoreES11_S11_EEEEENS5_23SM90_TMA_LOAD_MULTICASTENS5_14ComposedLayoutINS5_7SwizzleILi3ELi4ELi3EEENS5_18smem_ptr_flag_bitsILi16EEENSX_INS6_IJNSC_ILi8EEENSC_ILi64EEEEEENS6_IJS1B_SD_EEEEEEEvNS5_8identityENS5_13SM90_TMA_LOADES1F_vS1G_EENS_8epilogue10collective18CollectiveEpilogueINS1J_30Sm90PtrArrayTmaWarpSpecializedILi4ELi2ELi16ELb1ELb0ELi2EEEJSJ_NS6_IJS1B_NSC_ILi32EEEEEESK_SN_SK_SN_NS1J_6fusion15FusionCallbacksIS1N_NS1Q_17LinearCombinationISK_fSK_fLNS_15FloatRoundStyleE2EEESJ_S1P_JEEES1H_NS15_INS16_ILi2ELi4ELi3EEES19_NSX_INS6_IJS1A_S1O_EEENS6_IJS1O_SD_EEEEEEENS5_17SM75_U32x4_LDSM_NENS5_14SM90_TMA_STOREES20_NS5_17SM90_U32x4_STSM_NENS5_9Copy_AtomIJS23_NS_6half_tEEEEvEEEvvEEEEvNT_6ParamsE)
        /*0080*/ 	.word	0x00000018


	//----- nvinfo : EIATTR_FRAME_SIZE
	.align		4
.L_64:
        /*0084*/ 	.byte	0x04, 0x11
        /*0086*/ 	.short	(.L_66 - .L_65)
	.align		4
.L_65:
        /*0088*/ 	.word	index@(_ZN7cutlass13device_kernelINS_4gemm6kernel13GemmUniversalINS1_17GroupProblemShapeIN4cute5tupleIJiiiEEEEENS1_10collective13CollectiveMmaINS1_39MainloopSm90ArrayTmaGmmaWarpSpecializedILi3ENS6_IJNS5_1CILi1EEENSC_ILi2EEESD_EEENS1_40KernelPtrArrayTmaWarpSpecializedPingpongEEENS6_IJNSC_ILi128EEESI_SI_EEENS_10bfloat16_tEPNS6_IJlSD_NSC_ILi0EEEEEESK_SN_NS5_8TiledMMAINS5_8MMA_AtomIJNS5_4SM904GMMA28MMA_64x128x16_F32BF16BF16_SSILNSR_5MajorE0ELST_0ELNSR_7ScaleInE1ELSU_1EEEEEENS5_6LayoutINS6_IJSD_SD_SD_EEENS6_IJSL_SL_SL_EEEEENS6_IJNS5_10UnderscoreES11_S11_EEEEENS5_23SM90_TMA_LOAD_MULTICASTENS5_14ComposedLayoutINS5_7SwizzleILi3ELi4ELi3EEENS5_18smem_ptr_flag_bitsILi16EEENSX_INS6_IJNSC_ILi8EEENSC_ILi64EEEEEENS6_IJS1B_SD_EEEEEEEvNS5_8identityENS5_13SM90_TMA_LOADES1F_vS1G_EENS_8epilogue10collective18CollectiveEpilogueINS1J_30Sm90PtrArrayTmaWarpSpecializedILi4ELi2ELi16ELb1ELb0ELi2EEEJSJ_NS6_IJS1B_NSC_ILi32EEEEEESK_SN_SK_SN_NS1J_6fusion15FusionCallbacksIS1N_NS1Q_17LinearCombinationISK_fSK_fLNS_15FloatRoundStyleE2EEESJ_S1P_JEEES1H_NS15_INS16_ILi2ELi4ELi3EEES19_NSX_INS6_IJS1A_S1O_EEENS6_IJS1O_SD_EEEEEEENS5_17SM75_U32x4_LDSM_NENS5_14SM90_TMA_STOREES20_NS5_17SM90_U32x4_STSM_NENS5_9Copy_AtomIJS23_NS_6half_tEEEEvEEEvvEEEEvNT_6ParamsE)
        /*008c*/ 	.word	0x00000000


	//----- nvinfo : EIATTR_REGCOUNT
	.align		4
.L_66:
        /*0090*/ 	.byte	0x04, 0x2f
        /*0092*/ 	.short	(.L_68 - .L_67)
	.align		4
.L_67:
        /*0094*/ 	.word	index@(_ZN3cub18CUB_300001_SM_10006detail11EmptyKernelIvEEvv)
        /*0098*/ 	.word	0x00000004


	//----- nvinfo : EIATTR_FRAME_SIZE
	.align		4
.L_68:
        /*009c*/ 	.byte	0x04, 0x11
        /*009e*/ 	.short	(.L_70 - .L_69)
	.align		4
.L_69:
        /*00a0*/ 	.word	index@(_ZN3cub18CUB_300001_SM_10006detail11EmptyKernelIvEEvv)
        /*00a4*/ 	.word	0x00000000


	//----- nvinfo : EIATTR_MIN_STACK_SIZE
	.align		4
.L_70:
        /*00a8*/ 	.byte	0x04, 0x12
        /*00aa*/ 	.short	(.L_72 - .L_71)
	.align		4
.L_71:
        /*00ac*/ 	.word	index@(_ZN7cutlass13device_kernelINS_4gemm6kernel13GemmUniversalINS1_17GroupProblemShapeIN4cute5tupleIJiiiEEEEENS1_10collective13CollectiveMmaINS1_39MainloopSm90ArrayTmaGmmaWarpSpecializedILi3ENS6_IJNS5_1CILi1EEENSC_ILi2EEESD_EEENS1_40KernelPtrArrayTmaWarpSpecializedPingpongEEENS6_IJNSC_ILi128EEESI_SI_EEENS_10bfloat16_tEPNS6_IJlSD_NSC_ILi0EEEEEESK_SN_NS5_8TiledMMAINS5_8MMA_AtomIJNS5_4SM904GMMA28MMA_64x128x16_F32BF16BF16_SSILNSR_5MajorE0ELST_0ELNSR_7ScaleInE1ELSU_1EEEEEENS5_6LayoutINS6_IJSD_SD_SD_EEENS6_IJSL_SL_SL_EEEEENS6_IJNS5_10UnderscoreES11_S11_EEEEENS5_23SM90_TMA_LOAD_MULTICASTENS5_14ComposedLayoutINS5_7SwizzleILi3ELi4ELi3EEENS5_18smem_ptr_flag_bitsILi16EEENSX_INS6_IJNSC_ILi8EEENSC_ILi64EEEEEENS6_IJS1B_SD_EEEEEEEvNS5_8identityENS5_13SM90_TMA_LOADES1F_vS1G_EENS_8epilogue10collective18CollectiveEpilogueINS1J_30Sm90PtrArrayTmaWarpSpecializedILi4ELi2ELi16ELb1ELb0ELi2EEEJSJ_NS6_IJS1B_NSC_ILi32EEEEEESK_SN_SK_SN_NS1J_6fusion15FusionCallbacksIS1N_NS1Q_17LinearCombinationISK_fSK_fLNS_15FloatRoundStyleE2EEESJ_S1P_JEEES1H_NS15_INS16_ILi2ELi4ELi3EEES19_NSX_INS6_IJS1A_S1O_EEENS6_IJS1O_SD_EEEEEEENS5_17SM75_U32x4_LDSM_NENS5_14SM90_TMA_STOREES20_NS5_17SM90_U32x4_STSM_NENS5_9Copy_AtomIJS23_NS_6half_tEEEEvEEEvvEEEEvNT_6ParamsE)
        /*00b0*/ 	.word	0x00000000


	//----- nvinfo : EIATTR_MIN_STACK_SIZE
	.align		4
.L_72:
        /*00b4*/ 	.byte	0x04, 0x12
        /*00b6*/ 	.short	(.L_74 - .L_73)
	.align		4
.L_73:
        /*00b8*/ 	.word	index@(_ZN7cutlass13device_kernelINS_4gemm6kernel13GemmUniversalINS1_17GroupProblemShapeIN4cute5tupleIJiiiEEEEENS1_10collective13CollectiveMmaINS1_39MainloopSm90ArrayTmaGmmaWarpSpecializedILi3ENS6_IJNS5_1CILi1EEENSC_ILi2EEESD_EEENS1_40KernelPtrArrayTmaWarpSpecializedPingpongEEENS6_IJNSC_ILi128EEESI_SI_EEENS_10bfloat16_tEPNS6_IJSD_lNSC_ILi0EEEEEESK_SN_NS5_8TiledMMAINS5_8MMA_AtomIJNS5_4SM904GMMA28MMA_64x128x16_F32BF16BF16_SSILNSR_5MajorE1ELST_1ELNSR_7ScaleInE1ELSU_1EEEEEENS5_6LayoutINS6_IJSD_SD_SD_EEENS6_IJSL_SL_SL_EEEEENS6_IJNS5_10UnderscoreES11_S11_EEEEENS5_23SM90_TMA_LOAD_MULTICASTENS5_14ComposedLayoutINS5_7SwizzleILi3ELi4ELi3EEENS5_18smem_ptr_flag_bitsILi16EEENSX_INS6_IJNSC_ILi64EEENSC_ILi8EEEEEENS6_IJSD_S1A_EEEEEEEvNS5_8identityENS5_13SM90_TMA_LOADES1F_vS1G_EENS_8epilogue10collective18CollectiveEpilogueINS1J_30Sm90PtrArrayTmaWarpSpecializedILi4ELi2ELi16ELb1ELb0ELi2EEEJSJ_NS6_IJS1A_NSC_ILi32EEEEEESK_PNS6_IJlSD_SL_EEESK_S1R_NS1J_6fusion15FusionCallbacksIS1N_NS1S_17LinearCombinationISK_fSK_fLNS_15FloatRoundStyleE2EEESJ_S1P_JEEES1H_NS15_INS16_ILi2ELi4ELi3EEES19_NSX_INS6_IJS1B_S1O_EEENS6_IJS1O_SD_EEEEEEENS5_17SM75_U32x4_LDSM_NENS5_14SM90_TMA_STOREES22_NS5_17SM90_U32x4_STSM_NENS5_9Copy_AtomIJS25_NS_6half_tEEEEvEEEvvEEEEvNT_6ParamsE)
        /*00bc*/ 	.word	0x00000000


	//----- nvinfo : EIATTR_MIN_STACK_SIZE
	.align		4
.L_74:
        /*00c0*/ 	.byte	0x04, 0x12
        /*00c2*/ 	.short	(.L_76 - .L_75)
	.align		4
.L_75:
        /*00c4*/ 	.word	index@(_ZN7cutlass13device_kernelINS_4gemm6kernel13GemmUniversalINS1_17GroupProblemShapeIN4cute5tupleIJiiiEEEEENS1_10collective13CollectiveMmaINS1_39MainloopSm90ArrayTmaGmmaWarpSpecializedILi3ENS6_IJNS5_1CILi1EEENSC_ILi2EEESD_EEENS1_40KernelPtrArrayTmaWarpSpecializedPingpongEEENS6_IJNSC_ILi128EEESI_SI_EEENS_10bfloat16_tEPNS6_IJlSD_NSC_ILi0EEEEEESK_PNS6_IJSD_lSL_EEENS5_8TiledMMAINS5_8MMA_AtomIJNS5_4SM904GMMA28MMA_64x128x16_F32BF16BF16_SSILNST_5MajorE0ELSV_1ELNST_7ScaleInE1ELSW_1EEEEEENS5_6LayoutINS6_IJSD_SD_SD_EEENS6_IJSL_SL_SL_EEEEENS6_IJNS5_10UnderscoreES13_S13_EEEEENS5_23SM90_TMA_LOAD_MULTICASTENS5_14ComposedLayoutINS5_7SwizzleILi3ELi4ELi3EEENS5_18smem_ptr_flag_bitsILi16EEENSZ_INS6_IJNSC_ILi8EEENSC_ILi64EEEEEENS6_IJS1D_SD_EEEEEEEvNS5_8identityENS5_13SM90_TMA_LOADENS17_IS19_S1B_NSZ_INS6_IJS1D_S1C_EEENS6_IJSD_S1D_EEEEEEEvS1I_EENS_8epilogue10collective18CollectiveEpilogueINS1P_30Sm90PtrArrayTmaWarpSpecializedILi4ELi2ELi16ELb1ELb0ELi2EEEJSJ_NS6_IJS1D_NSC_ILi32EEEEEESK_SN_SK_SN_NS1P_6fusion15FusionCallbacksIS1T_NS1W_17LinearCombinationISK_fSK_fLNS_15FloatRoundStyleE2EEESJ_S1V_JEEES1J_NS17_INS18_ILi2ELi4ELi3EEES1B_NSZ_INS6_IJS1C_S1U_EEENS6_IJS1U_SD_EEEEEEENS5_17SM75_U32x4_LDSM_NENS5_14SM90_TMA_STOREES26_NS5_17SM90_U32x4_STSM_NENS5_9Copy_AtomIJS29_NS_6half_tEEEEvEEEvvEEEEvNT_6ParamsE)
        /*00c8*/ 	.word	0x00000000


	//----- nvinfo : EIATTR_MIN_STACK_SIZE
	.align		4
.L_76:
        /*00cc*/ 	.byte	0x04, 0x12
        /*00ce*/ 	.short	(.L_78 - .L_77)
	.align		4
.L_77:
        /*00d0*/ 	.word	index@(_ZN7cutlass13device_kernelINS_4gemm6kernel13GemmUniversalINS1_17GroupProblemShapeIN4cute5tupleIJiiiEEEEENS1_10collective13CollectiveMmaINS1_39MainloopSm90ArrayTmaGmmaWarpSpecializedILi3ENS6_IJNS5_1CILi1EEENSC_ILi2EEESD_EEENS1_40KernelPtrArrayTmaWarpSpecializedPingpongEEENS6_IJNSC_ILi128EEESI_SI_EEENS_6half_tEPNS6_IJlSD_NSC_ILi0EEEEEESK_SN_NS5_8TiledMMAINS5_8MMA_AtomIJNS5_4SM904GMMA26MMA_64x128x16_F32F16F16_SSILNSR_5MajorE0ELST_0ELNSR_7ScaleInE1ELSU_1EEEEEENS5_6LayoutINS6_IJSD_SD_SD_EEENS6_IJSL_SL_SL_EEEEENS6_IJNS5_10UnderscoreES11_S11_EEEEENS5_23SM90_TMA_LOAD_MULTICASTENS5_14ComposedLayoutINS5_7SwizzleILi3ELi4ELi3EEENS5_18smem_ptr_flag_bitsILi16EEENSX_INS6_IJNSC_ILi8EEENSC_ILi64EEEEEENS6_IJS1B_SD_EEEEEEEvNS5_8identityENS5_13SM90_TMA_LOADES1F_vS1G_EENS_8epilogue10collective18CollectiveEpilogueINS1J_30Sm90PtrArrayTmaWarpSpecializedILi4ELi2ELi16ELb1ELb0ELi2EEEJSJ_NS6_IJS1B_NSC_ILi32EEEEEESK_SN_SK_SN_NS1J_6fusion15FusionCallbacksIS1N_NS1Q_17LinearCombinationISK_fSK_fLNS_15FloatRoundStyleE2EEESJ_S1P_JEEES1H_NS15_INS16_ILi2ELi4ELi3EEES19_NSX_INS6_IJS1A_S1O_EEENS6_IJS1O_SD_EEEEEEENS5_17SM75_U32x4_LDSM_NENS5_14SM90_TMA_STOREES20_NS5_17SM90_U32x4_STSM_NENS5_9Copy_AtomIJS23_SK_EEEvEEEvvEEEEvNT_6ParamsE)
        /*00d4*/ 	.word	0x00000000


	//----- nvinfo : EIATTR_MIN_STACK_SIZE
	.align		4
.L_78:
        /*00d8*/ 	.byte	0x04, 0x12
        /*00da*/ 	.short	(.L_80 - .L_79)
	.align		4
.L_79:
        /*00dc*/ 	.word	index@(_ZN7cutlass13device_kernelINS_4gemm6kernel13GemmUniversalINS1_17GroupProblemShapeIN4cute5tupleIJiiiEEEEENS1_10collective13CollectiveMmaINS1_39MainloopSm90ArrayTmaGmmaWarpSpecializedILi3ENS6_IJNS5_1CILi1EEENSC_ILi2EEESD_EEENS1_40KernelPtrArrayTmaWarpSpecializedPingpongEEENS6_IJNSC_ILi128EEESI_SI_EEENS_6half_tEPNS6_IJSD_lNSC_ILi0EEEEEESK_SN_NS5_8TiledMMAINS5_8MMA_AtomIJNS5_4SM904GMMA26MMA_64x128x16_F32F16F16_SSILNSR_5MajorE1ELST_1ELNSR_7ScaleInE1ELSU_1EEEEEENS5_6LayoutINS6_IJSD_SD_SD_EEENS6_IJSL_SL_SL_EEEEENS6_IJNS5_10UnderscoreES11_S11_EEEEENS5_23SM90_TMA_LOAD_MULTICASTENS5_14ComposedLayoutINS5_7SwizzleILi3ELi4ELi3EEENS5_18smem_ptr_flag_bitsILi16EEENSX_INS6_IJNSC_ILi64EEENSC_ILi8EEEEEENS6_IJSD_S1A_EEEEEEEvNS5_8identityENS5_13SM90_TMA_LOADES1F_vS1G_EENS_8epilogue10collective18CollectiveEpilogueINS1J_30Sm90PtrArrayTmaWarpSpecializedILi4ELi2ELi16ELb1ELb0ELi2EEEJSJ_NS6_IJS1A_NSC_ILi32EEEEEESK_PNS6_IJlSD_SL_EEESK_S1R_NS1J_6fusion15FusionCallbacksIS1N_NS1S_17LinearCombinationISK_fSK_fLNS_15FloatRoundStyleE2EEESJ_S1P_JEEES1H_NS15_INS16_ILi2ELi4ELi3EEES19_NSX_INS6_IJS1B_S1O_EEENS6_IJS1O_SD_EEEEEEENS5_17SM75_U32x4_LDSM_NENS5_14SM90_TMA_STOREES22_NS5_17SM90_U32x4_STSM_NENS5_9Copy_AtomIJS25_SK_EEEvEEEvvEEEEvNT_6ParamsE)
        /*00e0*/ 	.word	0x00000000


	//----- nvinfo : EIATTR_MIN_STACK_SIZE
	.align		4
.L_80:
        /*00e4*/ 	.byte	0x04, 0x12
        /*00e6*/ 	.short	(.L_82 - .L_81)
	.align		4
.L_81:
        /*00e8*/ 	.word	index@(_ZN7cutlass13device_kernelINS_4gemm6kernel13GemmUniversalINS1_17GroupProblemShapeIN4cute5tupleIJiiiEEEEENS1_10collective13CollectiveMmaINS1_39MainloopSm90ArrayTmaGmmaWarpSpecializedILi3ENS6_IJNS5_1CILi1EEENSC_ILi2EEESD_EEENS1_40KernelPtrArrayTmaWarpSpecializedPingpongEEENS6_IJNSC_ILi128EEESI_SI_EEENS_6half_tEPNS6_IJlSD_NSC_ILi0EEEEEESK_PNS6_IJSD_lSL_EEENS5_8TiledMMAINS5_8MMA_AtomIJNS5_4SM904GMMA26MMA_64x128x16_F32F16F16_SSILNST_5MajorE0ELSV_1ELNST_7ScaleInE1ELSW_1EEEEEENS5_6LayoutINS6_IJSD_SD_SD_EEENS6_IJSL_SL_SL_EEEEENS6_IJNS5_10UnderscoreES13_S13_EEEEENS5_23SM90_TMA_LOAD_MULTICASTENS5_14ComposedLayoutINS5_7SwizzleILi3ELi4ELi3EEENS5_18smem_ptr_flag_bitsILi16EEENSZ_INS6_IJNSC_ILi8EEENSC_ILi64EEEEEENS6_IJS1D_SD_EEEEEEEvNS5_8identityENS5_13SM90_TMA_LOADENS17_IS19_S1B_NSZ_INS6_IJS1D_S1C_EEENS6_IJSD_S1D_EEEEEEEvS1I_EENS_8epilogue10collective18CollectiveEpilogueINS1P_30Sm90PtrArrayTmaWarpSpecializedILi4ELi2ELi16ELb1ELb0ELi2EEEJSJ_NS6_IJS1D_NSC_ILi32EEEEEESK_SN_SK_SN_NS1P_6fusion15FusionCallbacksIS1T_NS1W_17LinearCombinationISK_fSK_fLNS_15FloatRoundStyleE2EEESJ_S1V_JEEES1J_NS17_INS18_ILi2ELi4ELi3EEES1B_NSZ_INS6_IJS1C_S1U_EEENS6_IJS1U_SD_EEEEEEENS5_17SM75_U32x4_LDSM_NENS5_14SM90_TMA_STOREES26_NS5_17SM90_U32x4_STSM_NENS5_9Copy_AtomIJS29_SK_EEEvEEEvvEEEEvNT_6ParamsE)
        /*00ec*/ 	.word	0x00000000


	//----- nvinfo : EIATTR_MIN_STACK_SIZE
	.align		4
.L_82:
        /*00f0*/ 	.byte	0x04, 0x12
        /*00f2*/ 	.short	(.L_84 - .L_83)
	.align		4
.L_83:
        /*00f4*/ 	.word	index@(_ZN3cub18CUB_300001_SM_10006detail11EmptyKernelIvEEvv)
        /*00f8*/ 	.word	0x00000000
.L_84:


//--------------------- .nv.compat                --------------------------
	.section	.nv.compat,"",@"SHT_CUDA_COMPAT_INFO"
	.align	4
        /*0000*/ 	.byte	0x02, 0x09, 0x01, 0x00, 0x02, 0x02, 0x01, 0x00, 0x02, 0x05, 0x05, 0x00, 0x03, 0x07, 0x01, 0x01
        /*0010*/ 	.byte	0x02, 0x03, 0x00, 0x00, 0x02, 0x06, 0x01, 0x00, 0x04, 0x0b, 0x08, 0x00, 0x09, 0x00, 0x00, 0x00
        /*0020*/ 	.byte	0x00, 0x00, 0x00, 0x00


//--------------------- .nv.info._ZN3cub18CUB_300001_SM_10006detail11EmptyKernelIvEEvv --------------------------
	.section	.nv.info._ZN3cub18CUB_300001_SM_10006detail11EmptyKernelIvEEvv,"",@"SHT_CUDA_INFO"
	.sectionflags	@""
	.align	4


	//----- nvinfo : EIATTR_CUDA_API_VERSION
	.align		4
        /*0000*/ 	.byte	0x04, 0x37
        /*0002*/ 	.short	(.L_86 - .L_85)
.L_85:
        /*0004*/ 	.word	0x00000082


	//----- nvinfo : EIATTR_SPARSE_MMA_MASK
	.align		4
.L_86:
        /*0008*/ 	.byte	0x03, 0x50
        /*000a*/ 	.short	0x0000


	//----- nvinfo : EIATTR_MAXREG_COUNT
	.align		4
        /*000c*/ 	.byte	0x03, 0x1b
        /*000e*/ 	.short	0x00ff


	//----- nvinfo : EIATTR_MERCURY_ISA_VERSION
	.align		4
        /*0010*/ 	.byte	0x03, 0x5f
        /*0012*/ 	.short	0x0101


	//----- nvinfo : EIATTR_VRC_CTA_INIT_COUNT
	.align		4
        /*0014*/ 	.byte	0x02, 0x4a
	.zero		1
	.zero		1


	//----- nvinfo : EIATTR_EXIT_INSTR_OFFSETS
	.align		4
        /*0018*/ 	.byte	0x04, 0x1c
        /*001a*/ 	.short	(.L_88 - .L_87)


	//   ....[0]....
.L_87:
        /*001c*/ 	.word	0x00000010


	//----- nvinfo : EIATTR_SW_WAR
	.align		4
.L_88:
        /*0020*/ 	.byte	0x04, 0x36
        /*0022*/ 	.short	(.L_90 - .L_89)
.L_89:
        /*0024*/ 	.word	0x00000008
.L_90:


//--------------------- .nv.info._ZN7cutlass13device_kernelINS_4gemm6kernel13GemmUniversalINS1_17GroupProblemShapeIN4cute5tupleIJiiiEEEEENS1_10collective13CollectiveMmaINS1_39MainloopSm90ArrayTmaGmmaWarpSpecializedILi3ENS6_IJNS5_1CILi1EEENSC_ILi2EEESD_EEENS1_40KernelPtrArrayTmaWarpSpecializedPingpongEEENS6_IJNSC_ILi128EEESI_SI_EEENS_10bfloat16_tEPNS6_IJlSD_NSC_ILi0EEEEEESK_SN_NS5_8TiledMMAINS5_8MMA_AtomIJNS5_4SM904GMMA28MMA_64x128x16_F32BF16BF16_SSILNSR_5MajorE0ELST_0ELNSR_7ScaleInE1ELSU_1EEEEEENS5_6LayoutINS6_IJSD_SD_SD_EEENS6_IJSL_SL_SL_EEEEENS6_IJNS5_10UnderscoreES11_S11_EEEEENS5_23SM90_TMA_LOAD_MULTICASTENS5_14ComposedLayoutINS5_7SwizzleILi3ELi4ELi3EEENS5_18smem_ptr_flag_bitsILi16EEENSX_INS6_IJNSC_ILi8EEENSC_ILi64EEEEEENS6_IJS1B_SD_EEEEEEEvNS5_8identityENS5_13SM90_TMA_LOADES1F_vS1G_EENS_8epilogue10collective18CollectiveEpilogueINS1J_30Sm90PtrArrayTmaWarpSpecializedILi4ELi2ELi16ELb1ELb0ELi2EEEJSJ_NS6_IJS1B_NSC_ILi32EEEEEESK_SN_SK_SN_NS1J_6fusion15FusionCallbacksIS1N_NS1Q_17LinearCombinationISK_fSK_fLNS_15FloatRoundStyleE2EEESJ_S1P_JEEES1H_NS15_INS16_ILi2ELi4ELi3EEES19_NSX_INS6_IJS1A_S1O_EEENS6_IJS1O_SD_EEEEEEENS5_17SM75_U32x4_LDSM_NENS5_14SM90_TMA_STOREES20_NS5_17SM90_U32x4_STSM_NENS5_9Copy_AtomIJS23_NS_6half_tEEEEvEEEvvEEEEvNT_6ParamsE --------------------------
	.section	.nv.info._ZN7cutlass13device_kernelINS_4gemm6kernel13GemmUniversalINS1_17GroupProblemShapeIN4cute5tupleIJiiiEEEEENS1_10collective13CollectiveMmaINS1_39MainloopSm90ArrayTmaGmmaWarpSpecializedILi3ENS6_IJNS5_1CILi1EEENSC_ILi2EEESD_EEENS1_40KernelPtrArrayTmaWarpSpecializedPingpongEEENS6_IJNSC_ILi128EEESI_SI_EEENS_10bfloat16_tEPNS6_IJlSD_NSC_ILi0EEEEEESK_SN_NS5_8TiledMMAINS5_8MMA_AtomIJNS5_4SM904GMMA28MMA_64x128x16_F32BF16BF16_SSILNSR_5MajorE0ELST_0ELNSR_7ScaleInE1ELSU_1EEEEEENS5_6LayoutINS6_IJSD_SD_SD_EEENS6_IJSL_SL_SL_EEEEENS6_IJNS5_10UnderscoreES11_S11_EEEEENS5_23SM90_TMA_LOAD_MULTICASTENS5_14ComposedLayoutINS5_7SwizzleILi3ELi4ELi3EEENS5_18smem_ptr_flag_bitsILi16EEENSX_INS6_IJNSC_ILi8EEENSC_ILi64EEEEEENS6_IJS1B_SD_EEEEEEEvNS5_8identityENS5_13SM90_TMA_LOADES1F_vS1G_EENS_8epilogue10collective18CollectiveEpilogueINS1J_30Sm90PtrArrayTmaWarpSpecializedILi4ELi2ELi16ELb1ELb0ELi2EEEJSJ_NS6_IJS1B_NSC_ILi32EEEEEESK_SN_SK_SN_NS1J_6fusion15FusionCallbacksIS1N_NS1Q_17LinearCombinationISK_fSK_fLNS_15FloatRoundStyleE2EEESJ_S1P_JEEES1H_NS15_INS16_ILi2ELi4ELi3EEES19_NSX_INS6_IJS1A_S1O_EEENS6_IJS1O_SD_EEEEEEENS5_17SM75_U32x4_LDSM_NENS5_14SM90_TMA_STOREES20_NS5_17SM90_U32x4_STSM_NENS5_9Copy_AtomIJS23_NS_6half_tEEEEvEEEvvEEEEvNT_6ParamsE,"",@"SHT_CUDA_INFO"
	.sectionflags	@""
	.align	4


	//----- nvinfo : EIATTR_CUDA_API_VERSION
	.align		4
        /*0000*/ 	.byte	0x04, 0x37
        /*0002*/ 	.short	(.L_92 - .L_91)
.L_91:
        /*0004*/ 	.word	0x00000082


	//----- nvinfo : EIATTR_KPARAM_INFO
	.align		4
.L_92:
        /*0008*/ 	.byte	0x04, 0x17
        /*000a*/ 	.short	(.L_94 - .L_93)
.L_93:
        /*000c*/ 	.word	0x00000000
        /*0010*/ 	.short	0x0000
        /*0012*/ 	.short	0x0000
        /*0014*/ 	.byte	0x00, 0xf0, 0x01, 0x1c


	//----- nvinfo : EIATTR_SPARSE_MMA_MASK
	.align		4
.L_94:
        /*0018*/ 	.byte	0x03, 0x50
        /*001a*/ 	.short	0x0000


	//----- nvinfo : EIATTR_MAXREG_COUNT
	.align		4
        /*001c*/ 	.byte	0x03, 0x1b
        /*001e*/ 	.short	0x00a8


	//----- nvinfo : EIATTR_EXTERNS
	.align		4
        /*0020*/ 	.byte	0x04, 0x0f
        /*0022*/ 	.short	(.L_96 - .L_95)


	//   ....[0]....
	.align		4
.L_95:
        /*0024*/ 	.word	index@(vprintf)


	//----- nvinfo : EIATTR_MERCURY_ISA_VERSION
	.align		4
.L_96:
        /*0028*/ 	.byte	0x03, 0x5f
        /*002a*/ 	.short	0x0101


	//----- nvinfo : EIATTR_VRC_CTA_INIT_COUNT
	.align		4
        /*002c*/ 	.byte	0x02, 0x4a
	.zero		1
	.zero		1


	//----- nvinfo : EIATTR_SYSCALL_OFFSETS
	.align		4
        /*0030*/ 	.byte	0x04, 0x46
        /*0032*/ 	.short	(.L_98 - .L_97)


	//   ....[0]....
.L_97:
        /*0034*/ 	.word	0x00000080


	//----- nvinfo : EIATTR_EXIT_INSTR_OFFSETS
	.align		4
.L_98:
        /*0038*/ 	.byte	0x04, 0x1c
        /*003a*/ 	.short	(.L_100 - .L_99)


	//   ....[0]....
.L_99:
        /*003c*/ 	.word	0x00000090


	//----- nvinfo : EIATTR_MAX_THREADS
	.align		4
.L_100:
        /*0040*/ 	.byte	0x04, 0x05
        /*0042*/ 	.short	(.L_102 - .L_101)
.L_101:
        /*0044*/ 	.word	0x00000180
        /*0048*/ 	.word	0x00000001
        /*004c*/ 	.word	0x00000001


	//----- nvinfo : EIATTR_CBANK_PARAM_SIZE
	.align		4
.L_102:
        /*0050*/ 	.byte	0x03, 0x19
        /*0052*/ 	.short	0x0700


	//----- nvinfo : EIATTR_PARAM_CBANK
	.align		4
        /*0054*/ 	.byte	0x04, 0x0a
        /*0056*/ 	.short	(.L_104 - .L_103)
	.align		4
.L_103:
        /*0058*/ 	.word	index@(.nv.constant0._ZN7cutlass13device_kernelINS_4gemm6kernel13GemmUniversalINS1_17GroupProblemShapeIN4cute5tupleIJiiiEEEEENS1_10collective13CollectiveMmaINS1_39MainloopSm90ArrayTmaGmmaWarpSpecializedILi3ENS6_IJNS5_1CILi1EEENSC_ILi2EEESD_EEENS1_40KernelPtrArrayTmaWarpSpecializedPingpongEEENS6_IJNSC_ILi128EEESI_SI_EEENS_10bfloat16_tEPNS6_IJlSD_NSC_ILi0EEEEEESK_SN_NS5_8TiledMMAINS5_8MMA_AtomIJNS5_4SM904GMMA28MMA_64x128x16_F32BF16BF16_SSILNSR_5MajorE0ELST_0ELNSR_7ScaleInE1ELSU_1EEEEEENS5_6LayoutINS6_IJSD_SD_SD_EEENS6_IJSL_SL_SL_EEEEENS6_IJNS5_10UnderscoreES11_S11_EEEEENS5_23SM90_TMA_LOAD_MULTICASTENS5_14ComposedLayoutINS5_7SwizzleILi3ELi4ELi3EEENS5_18smem_ptr_flag_bitsILi16EEENSX_INS6_IJNSC_ILi8EEENSC_ILi64EEEEEENS6_IJS1B_SD_EEEEEEEvNS5_8identityENS5_13SM90_TMA_LOADES1F_vS1G_EENS_8epilogue10collective18CollectiveEpilogueINS1J_30Sm90PtrArrayTmaWarpSpecializedILi4ELi2ELi16ELb1ELb0ELi2EEEJSJ_NS6_IJS1B_NSC_ILi32EEEEEESK_SN_SK_SN_NS1J_6fusion15FusionCallbacksIS1N_NS1Q_17LinearCombinationISK_fSK_fLNS_15FloatRoundStyleE2EEESJ_S1P_JEEES1H_NS15_INS16_ILi2ELi4ELi3EEES19_NSX_INS6_IJS1A_S1O_EEENS6_IJS1O_SD_EEEEEEENS5_17SM75_U32x4_LDSM_NENS5_14SM90_TMA_STOREES20_NS5_17SM90_U32x4_STSM_NENS5_9Copy_AtomIJS23_NS_6half_tEEEEvEEEvvEEEEvNT_6ParamsE)
        /*005c*/ 	.short	0x0380
        /*005e*/ 	.short	0x0700


	//----- nvinfo : EIATTR_SW_WAR
	.align		4
.L_104:
        /*0060*/ 	.byte	0x04, 0x36
        /*0062*/ 	.short	(.L_106 - .L_105)
.L_105:
        /*0064*/ 	.word	0x00000008
.L_106:


//--------------------- .nv.info._ZN7cutlass13device_kernelINS_4gemm6kernel13GemmUniversalINS1_17GroupProblemShapeIN4cute5tupleIJiiiEEEEENS1_10collective13CollectiveMmaINS1_39MainloopSm90ArrayTmaGmmaWarpSpecializedILi3ENS6_IJNS5_1CILi1EEENSC_ILi2EEESD_EEENS1_40KernelPtrArrayTmaWarpSpecializedPingpongEEENS6_IJNSC_ILi128EEESI_SI_EEENS_10bfloat16_tEPNS6_IJSD_lNSC_ILi0EEEEEESK_SN_NS5_8TiledMMAINS5_8MMA_AtomIJNS5_4SM904GMMA28MMA_64x128x16_F32BF16BF16_SSILNSR_5MajorE1ELST_1ELNSR_7ScaleInE1ELSU_1EEEEEENS5_6LayoutINS6_IJSD_SD_SD_EEENS6_IJSL_SL_SL_EEEEENS6_IJNS5_10UnderscoreES11_S11_EEEEENS5_23SM90_TMA_LOAD_MULTICASTENS5_14ComposedLayoutINS5_7SwizzleILi3ELi4ELi3EEENS5_18smem_ptr_flag_bitsILi16EEENSX_INS6_IJNSC_ILi64EEENSC_ILi8EEEEEENS6_IJSD_S1A_EEEEEEEvNS5_8identityENS5_13SM90_TMA_LOADES1F_vS1G_EENS_8epilogue10collective18CollectiveEpilogueINS1J_30Sm90PtrArrayTmaWarpSpecializedILi4ELi2ELi16ELb1ELb0ELi2EEEJSJ_NS6_IJS1A_NSC_ILi32EEEEEESK_PNS6_IJlSD_SL_EEESK_S1R_NS1J_6fusion15FusionCallbacksIS1N_NS1S_17LinearCombinationISK_fSK_fLNS_15FloatRoundStyleE2EEESJ_S1P_JEEES1H_NS15_INS16_ILi2ELi4ELi3EEES19_NSX_INS6_IJS1B_S1O_EEENS6_IJS1O_SD_EEEEEEENS5_17SM75_U32x4_LDSM_NENS5_14SM90_TMA_STOREES22_NS5_17SM90_U32x4_STSM_NENS5_9Copy_AtomIJS25_NS_6half_tEEEEvEEEvvEEEEvNT_6ParamsE --------------------------
	.section	.nv.info._ZN7cutlass13device_kernelINS_4gemm6kernel13GemmUniversalINS1_17GroupProblemShapeIN4cute5tupleIJiiiEEEEENS1_10collective13CollectiveMmaINS1_39MainloopSm90ArrayTmaGmmaWarpSpecializedILi3ENS6_IJNS5_1CILi1EEENSC_ILi2EEESD_EEENS1_40KernelPtrArrayTmaWarpSpecializedPingpongEEENS6_IJNSC_ILi128EEESI_SI_EEENS_10bfloat16_tEPNS6_IJSD_lNSC_ILi0EEEEEESK_SN_NS5_8TiledMMAINS5_8MMA_AtomIJNS5_4SM904GMMA28MMA_64x128x16_F32BF16BF16_SSILNSR_5MajorE1ELST_1ELNSR_7ScaleInE1ELSU_1EEEEEENS5_6LayoutINS6_IJSD_SD_SD_EEENS6_IJSL_SL_SL_EEEEENS6_IJNS5_10UnderscoreES11_S11_EEEEENS5_23SM90_TMA_LOAD_MULTICASTENS5_14ComposedLayoutINS5_7SwizzleILi3ELi4ELi3EEENS5_18smem_ptr_flag_bitsILi16EEENSX_INS6_IJNSC_ILi64EEENSC_ILi8EEEEEENS6_IJSD_S1A_EEEEEEEvNS5_8identityENS5_13SM90_TMA_LOADES1F_vS1G_EENS_8epilogue10collective18CollectiveEpilogueINS1J_30Sm90PtrArrayTmaWarpSpecializedILi4ELi2ELi16ELb1ELb0ELi2EEEJSJ_NS6_IJS1A_NSC_ILi32EEEEEESK_PNS6_IJlSD_SL_EEESK_S1R_NS1J_6fusion15FusionCallbacksIS1N_NS1S_17LinearCombinationISK_fSK_fLNS_15FloatRoundStyleE2EEESJ_S1P_JEEES1H_NS15_INS16_ILi2ELi4ELi3EEES19_NSX_INS6_IJS1B_S1O_EEENS6_IJS1O_SD_EEEEEEENS5_17SM75_U32x4_LDSM_NENS5_14SM90_TMA_STOREES22_NS5_17SM90_U32x4_STSM_NENS5_9Copy_AtomIJS25_NS_6half_tEEEEvEEEvvEEEEvNT_6ParamsE,"",@"SHT_CUDA_INFO"
	.sectionflags	@""
	.align	4


	//----- nvinfo : EIATTR_CUDA_API_VERSION
	.align		4
        /*0000*/ 	.byte	0x04, 0x37
        /*0002*/ 	.short	(.L_108 - .L_107)
.L_107:
        /*0004*/ 	.word	0x00000082


	//----- nvinfo : EIATTR_KPARAM_INFO
	.align		4
.L_108:
        /*0008*/ 	.byte	0x04, 0x17
        /*000a*/ 	.short	(.L_110 - .L_109)
.L_109:
        /*000c*/ 	.word	0x00000000
        /*0010*/ 	.short	0x0000
        /*0012*/ 	.short	0x0000
        /*0014*/ 	.byte	0x00, 0xf0, 0x01, 0x1c


	//----- nvinfo : EIATTR_SPARSE_MMA_MASK
	.align		4
.L_110:
        /*0018*/ 	.byte	0x03, 0x50
        /*001a*/ 	.short	0x0000


	//----- nvinfo : EIATTR_MAXREG_COUNT
	.align		4
        /*001c*/ 	.byte	0x03, 0x1b
        /*001e*/ 	.short	0x00a8


	//----- nvinfo : EIATTR_EXTERNS
	.align		4
        /*0020*/ 	.byte	0x04, 0x0f
        /*0022*/ 	.short	(.L_112 - .L_111)


	//   ....[0]....
	.align		4
.L_111:
        /*0024*/ 	.word	index@(vprintf)


	//----- nvinfo : EIATTR_MERCURY_ISA_VERSION
	.align		4
.L_112:
        /*0028*/ 	.byte	0x03, 0x5f
        /*002a*/ 	.short	0x0101


	//----- nvinfo : EIATTR_VRC_CTA_INIT_COUNT
	.align		4
        /*002c*/ 	.byte	0x02, 0x4a
	.zero		1
	.zero		1


	//----- nvinfo : EIATTR_SYSCALL_OFFSETS
	.align		4
        /*0030*/ 	.byte	0x04, 0x46
        /*0032*/ 	.short	(.L_114 - .L_113)


	//   ....[0]....
.L_113:
        /*0034*/ 	.word	0x00000080


	//----- nvinfo : EIATTR_EXIT_INSTR_OFFSETS
	.align		4
.L_114:
        /*0038*/ 	.byte	0x04, 0x1c
        /*003a*/ 	.short	(.L_116 - .L_115)


	//   ....[0]....
.L_115:
        /*003c*/ 	.word	0x00000090


	//----- nvinfo : EIATTR_MAX_THREADS
	.align		4
.L_116:
        /*0040*/ 	.byte	0x04, 0x05
        /*0042*/ 	.short	(.L_118 - .L_117)
.L_117:
        /*0044*/ 	.word	0x00000180
        /*0048*/ 	.word	0x00000001
        /*004c*/ 	.word	0x00000001


	//----- nvinfo : EIATTR_CBANK_PARAM_SIZE
	.align		4
.L_118:
        /*0050*/ 	.byte	0x03, 0x19
        /*0052*/ 	.short	0x0700


	//----- nvinfo : EIATTR_PARAM_CBANK
	.align		4
        /*0054*/ 	.byte	0x04, 0x0a
        /*0056*/ 	.short	(.L_120 - .L_119)
	.align		4
.L_119:
        /*0058*/ 	.word	index@(.nv.constant0._ZN7cutlass13device_kernelINS_4gemm6kernel13GemmUniversalINS1_17GroupProblemShapeIN4cute5tupleIJiiiEEEEENS1_10collective13CollectiveMmaINS1_39MainloopSm90ArrayTmaGmmaWarpSpecializedILi3ENS6_IJNS5_1CILi1EEENSC_ILi2EEESD_EEENS1_40KernelPtrArrayTmaWarpSpecializedPingpongEEENS6_IJNSC_ILi128EEESI_SI_EEENS_10bfloat16_tEPNS6_IJSD_lNSC_ILi0EEEEEESK_SN_NS5_8TiledMMAINS5_8MMA_AtomIJNS5_4SM904GMMA28MMA_64x128x16_F32BF16BF16_SSILNSR_5MajorE1ELST_1ELNSR_7ScaleInE1ELSU_1EEEEEENS5_6LayoutINS6_IJSD_SD_SD_EEENS6_IJSL_SL_SL_EEEEENS6_IJNS5_10UnderscoreES11_S11_EEEEENS5_23SM90_TMA_LOAD_MULTICASTENS5_14ComposedLayoutINS5_7SwizzleILi3ELi4ELi3EEENS5_18smem_ptr_flag_bitsILi16EEENSX_INS6_IJNSC_ILi64EEENSC_ILi8EEEEEENS6_IJSD_S1A_EEEEEEEvNS5_8identityENS5_13SM90_TMA_LOADES1F_vS1G_EENS_8epilogue10collective18CollectiveEpilogueINS1J_30Sm90PtrArrayTmaWarpSpecializedILi4ELi2ELi16ELb1ELb0ELi2EEEJSJ_NS6_IJS1A_NSC_ILi32EEEEEESK_PNS6_IJlSD_SL_EEESK_S1R_NS1J_6fusion15FusionCallbacksIS1N_NS1S_17LinearCombinationISK_fSK_fLNS_15FloatRoundStyleE2EEESJ_S1P_JEEES1H_NS15_INS16_ILi2ELi4ELi3EEES19_NSX_INS6_IJS1B_S1O_EEENS6_IJS1O_SD_EEEEEEENS5_17SM75_U32x4_LDSM_NENS5_14SM90_TMA_STOREES22_NS5_17SM90_U32x4_STSM_NENS5_9Copy_AtomIJS25_NS_6half_tEEEEvEEEvvEEEEvNT_6ParamsE)
        /*005c*/ 	.short	0x0380
        /*005e*/ 	.short	0x0700


	//----- nvinfo : EIATTR_SW_WAR
	.align		4
.L_120:
        /*0060*/ 	.byte	0x04, 0x36
        /*0062*/ 	.short	(.L_122 - .L_121)
.L_121:
        /*0064*/ 	.word	0x00000008
.L_122:


//--------------------- .nv.info._ZN7cutlass13device_kernelINS_4gemm6kernel13GemmUniversalINS1_17GroupProblemShapeIN4cute5tupleIJiiiEEEEENS1_10collective13CollectiveMmaINS1_39MainloopSm90ArrayTmaGmmaWarpSpecializedILi3ENS6_IJNS5_1CILi1EEENSC_ILi2EEESD_EEENS1_40KernelPtrArrayTmaWarpSpecializedPingpongEEENS6_IJNSC_ILi128EEESI_SI_EEENS_10bfloat16_tEPNS6_IJlSD_NSC_ILi0EEEEEESK_PNS6_IJSD_lSL_EEENS5_8TiledMMAINS5_8MMA_AtomIJNS5_4SM904GMMA28MMA_64x128x16_F32BF16BF16_SSILNST_5MajorE0ELSV_1ELNST_7ScaleInE1ELSW_1EEEEEENS5_6LayoutINS6_IJSD_SD_SD_EEENS6_IJSL_SL_SL_EEEEENS6_IJNS5_10UnderscoreES13_S13_EEEEENS5_23SM90_TMA_LOAD_MULTICASTENS5_14ComposedLayoutINS5_7SwizzleILi3ELi4ELi3EEENS5_18smem_ptr_flag_bitsILi16EEENSZ_INS6_IJNSC_ILi8EEENSC_ILi64EEEEEENS6_IJS1D_SD_EEEEEEEvNS5_8identityENS5_13SM90_TMA_LOADENS17_IS19_S1B_NSZ_INS6_IJS1D_S1C_EEENS6_IJSD_S1D_EEEEEEEvS1I_EENS_8epilogue10collective18CollectiveEpilogueINS1P_30Sm90PtrArrayTmaWarpSpecializedILi4ELi2ELi16ELb1ELb0ELi2EEEJSJ_NS6_IJS1D_NSC_ILi32EEEEEESK_SN_SK_SN_NS1P_6fusion15FusionCallbacksIS1T_NS1W_17LinearCombinationISK_fSK_fLNS_15FloatRoundStyleE2EEESJ_S1V_JEEES1J_NS17_INS18_ILi2ELi4ELi3EEES1B_NSZ_INS6_IJS1C_S1U_EEENS6_IJS1U_SD_EEEEEEENS5_17SM75_U32x4_LDSM_NENS5_14SM90_TMA_STOREES26_NS5_17SM90_U32x4_STSM_NENS5_9Copy_AtomIJS29_NS_6half_tEEEEvEEEvvEEEEvNT_6ParamsE --------------------------
	.section	.nv.info._ZN7cutlass13device_kernelINS_4gemm6kernel13GemmUniversalINS1_17GroupProblemShapeIN4cute5tupleIJiiiEEEEENS1_10collective13CollectiveMmaINS1_39MainloopSm90ArrayTmaGmmaWarpSpecializedILi3ENS6_IJNS5_1CILi1EEENSC_ILi2EEESD_EEENS1_40KernelPtrArrayTmaWarpSpecializedPingpongEEENS6_IJNSC_ILi128EEESI_SI_EEENS_10bfloat16_tEPNS6_IJlSD_NSC_ILi0EEEEEESK_PNS6_IJSD_lSL_EEENS5_8TiledMMAINS5_8MMA_AtomIJNS5_4SM904GMMA28MMA_64x128x16_F32BF16BF16_SSILNST_5MajorE0ELSV_1ELNST_7ScaleInE1ELSW_1EEEEEENS5_6LayoutINS6_IJSD_SD_SD_EEENS6_IJSL_SL_SL_EEEEENS6_IJNS5_10UnderscoreES13_S13_EEEEENS5_23SM90_TMA_LOAD_MULTICASTENS5_14ComposedLayoutINS5_7SwizzleILi3ELi4ELi3EEENS5_18smem_ptr_flag_bitsILi16EEENSZ_INS6_IJNSC_ILi8EEENSC_ILi64EEEEEENS6_IJS1D_SD_EEEEEEEvNS5_8identityENS5_13SM90_TMA_LOADENS17_IS19_S1B_NSZ_INS6_IJS1D_S1C_EEENS6_IJSD_S1D_EEEEEEEvS1I_EENS_8epilogue10collective18CollectiveEpilogueINS1P_30Sm90PtrArrayTmaWarpSpecializedILi4ELi2ELi16ELb1ELb0ELi2EEEJSJ_NS6_IJS1D_NSC_ILi32EEEEEESK_SN_SK_SN_NS1P_6fusion15FusionCallbacksIS1T_NS1W_17LinearCombinationISK_fSK_fLNS_15FloatRoundStyleE2EEESJ_S1V_JEEES1J_NS17_INS18_ILi2ELi4ELi3EEES1B_NSZ_INS6_IJS1C_S1U_EEENS6_IJS1U_SD_EEEEEEENS5_17SM75_U32x4_LDSM_NENS5_14SM90_TMA_STOREES26_NS5_17SM90_U32x4_STSM_NENS5_9Copy_AtomIJS29_NS_6half_tEEEEvEEEvvEEEEvNT_6ParamsE,"",@"SHT_CUDA_INFO"
	.sectionflags	@""
	.align	4


	//----- nvinfo : EIATTR_CUDA_API_VERSION
	.align		4
        /*0000*/ 	.byte	0x04, 0x37
        /*0002*/ 	.short	(.L_124 - .L_123)
.L_123:
        /*0004*/ 	.word	0x00000082


	//----- nvinfo : EIATTR_KPARAM_INFO
	.align		4
.L_124:
        /*0008*/ 	.byte	0x04, 0x17
        /*000a*/ 	.short	(.L_126 - .L_125)
.L_125:
        /*000c*/ 	.word	0x00000000
        /*0010*/ 	.short	0x0000
        /*0012*/ 	.short	0x0000
        /*0014*/ 	.byte	0x00, 0xf0, 0x01, 0x1c


	//----- nvinfo : EIATTR_SPARSE_MMA_MASK
	.align		4
.L_126:
        /*0018*/ 	.byte	0x03, 0x50
        /*001a*/ 	.short	0x0000


	//----- nvinfo : EIATTR_MAXREG_COUNT
	.align		4
        /*001c*/ 	.byte	0x03, 0x1b
        /*001e*/ 	.short	0x00a8


	//----- nvinfo : EIATTR_EXTERNS
	.align		4
        /*0020*/ 	.byte	0x04, 0x0f
        /*0022*/ 	.short	(.L_128 - .L_127)


	//   ....[0]....
	.align		4
.L_127:
        /*0024*/ 	.word	index@(vprintf)


	//----- nvinfo : EIATTR_MERCURY_ISA_VERSION
	.align		4
.L_128:
        /*0028*/ 	.byte	0x03, 0x5f
        /*002a*/ 	.short	0x0101


	//----- nvinfo : EIATTR_VRC_CTA_INIT_COUNT
	.align		4
        /*002c*/ 	.byte	0x02, 0x4a
	.zero		1
	.zero		1


	//----- nvinfo : EIATTR_SYSCALL_OFFSETS
	.align		4
        /*0030*/ 	.byte	0x04, 0x46
        /*0032*/ 	.short	(.L_130 - .L_129)


	//   ....[0]....
.L_129:
        /*0034*/ 	.word	0x00000080


	//----- nvinfo : EIATTR_EXIT_INSTR_OFFSETS
	.align		4
.L_130:
        /*0038*/ 	.byte	0x04, 0x1c
        /*003a*/ 	.short	(.L_132 - .L_131)


	//   ....[0]....
.L_131:
        /*003c*/ 	.word	0x00000090


	//----- nvinfo : EIATTR_MAX_THREADS
	.align		4
.L_132:
        /*0040*/ 	.byte	0x04, 0x05
        /*0042*/ 	.short	(.L_134 - .L_133)
.L_133:
        /*0044*/ 	.word	0x00000180
        /*0048*/ 	.word	0x00000001
        /*004c*/ 	.word	0x00000001


	//----- nvinfo : EIATTR_CBANK_PARAM_SIZE
	.align		4
.L_134:
        /*0050*/ 	.byte	0x03, 0x19
        /*0052*/ 	.short	0x0700


	//----- nvinfo : EIATTR_PARAM_CBANK
	.align		4
        /*0054*/ 	.byte	0x04, 0x0a
        /*0056*/ 	.short	(.L_136 - .L_135)
	.align		4
.L_135:
        /*0058*/ 	.word	index@(.nv.constant0._ZN7cutlass13device_kernelINS_4gemm6kernel13GemmUniversalINS1_17GroupProblemShapeIN4cute5tupleIJiiiEEEEENS1_10collective13CollectiveMmaINS1_39MainloopSm90ArrayTmaGmmaWarpSpecializedILi3ENS6_IJNS5_1CILi1EEENSC_ILi2EEESD_EEENS1_40KernelPtrArrayTmaWarpSpecializedPingpongEEENS6_IJNSC_ILi128EEESI_SI_EEENS_10bfloat16_tEPNS6_IJlSD_NSC_ILi0EEEEEESK_PNS6_IJSD_lSL_EEENS5_8TiledMMAINS5_8MMA_AtomIJNS5_4SM904GMMA28MMA_64x128x16_F32BF16BF16_SSILNST_5MajorE0ELSV_1ELNST_7ScaleInE1ELSW_1EEEEEENS5_6LayoutINS6_IJSD_SD_SD_EEENS6_IJSL_SL_SL_EEEEENS6_IJNS5_10UnderscoreES13_S13_EEEEENS5_23SM90_TMA_LOAD_MULTICASTENS5_14ComposedLayoutINS5_7SwizzleILi3ELi4ELi3EEENS5_18smem_ptr_flag_bitsILi16EEENSZ_INS6_IJNSC_ILi8EEENSC_ILi64EEEEEENS6_IJS1D_SD_EEEEEEEvNS5_8identityENS5_13SM90_TMA_LOADENS17_IS19_S1B_NSZ_INS6_IJS1D_S1C_EEENS6_IJSD_S1D_EEEEEEEvS1I_EENS_8epilogue10collective18CollectiveEpilogueINS1P_30Sm90PtrArrayTmaWarpSpecializedILi4ELi2ELi16ELb1ELb0ELi2EEEJSJ_NS6_IJS1D_NSC_ILi32EEEEEESK_SN_SK_SN_NS1P_6fusion15FusionCallbacksIS1T_NS1W_17LinearCombinationISK_fSK_fLNS_15FloatRoundStyleE2EEESJ_S1V_JEEES1J_NS17_INS18_ILi2ELi4ELi3EEES1B_NSZ_INS6_IJS1C_S1U_EEENS6_IJS1U_SD_EEEEEEENS5_17SM75_U32x4_LDSM_NENS5_14SM90_TMA_STOREES26_NS5_17SM90_U32x4_STSM_NENS5_9Copy_AtomIJS29_NS_6half_tEEEEvEEEvvEEEEvNT_6ParamsE)
        /*005c*/ 	.short	0x0380
        /*005e*/ 	.short	0x0700


	//----- nvinfo : EIATTR_SW_WAR
	.align		4
.L_136:
        /*0060*/ 	.byte	0x04, 0x36
        /*0062*/ 	.short	(.L_138 - .L_137)
.L_137:
        /*0064*/ 	.word	0x00000008
.L_138:


//--------------------- .nv.info._ZN7cutlass13device_kernelINS_4gemm6kernel13GemmUniversalINS1_17GroupProblemShapeIN4cute5tupleIJiiiEEEEENS1_10collective13CollectiveMmaINS1_39MainloopSm90ArrayTmaGmmaWarpSpecializedILi3ENS6_IJNS5_1CILi1EEENSC_ILi2EEESD_EEENS1_40KernelPtrArrayTmaWarpSpecializedPingpongEEENS6_IJNSC_ILi128EEESI_SI_EEENS_6half_tEPNS6_IJlSD_NSC_ILi0EEEEEESK_SN_NS5_8TiledMMAINS5_8MMA_AtomIJNS5_4SM904GMMA26MMA_64x128x16_F32F16F16_SSILNSR_5MajorE0ELST_0ELNSR_7ScaleInE1ELSU_1EEEEEENS5_6LayoutINS6_IJSD_SD_SD_EEENS6_IJSL_SL_SL_EEEEENS6_IJNS5_10UnderscoreES11_S11_EEEEENS5_23SM90_TMA_LOAD_MULTICASTENS5_14ComposedLayoutINS5_7SwizzleILi3ELi4ELi3EEENS5_18smem_ptr_flag_bitsILi16EEENSX_INS6_IJNSC_ILi8EEENSC_ILi64EEEEEENS6_IJS1B_SD_EEEEEEEvNS5_8identityENS5_13SM90_TMA_LOADES1F_vS1G_EENS_8epilogue10collective18CollectiveEpilogueINS1J_30Sm90PtrArrayTmaWarpSpecializedILi4ELi2ELi16ELb1ELb0ELi2EEEJSJ_NS6_IJS1B_NSC_ILi32EEEEEESK_SN_SK_SN_NS1J_6fusion15FusionCallbacksIS1N_NS1Q_17LinearCombinationISK_fSK_fLNS_15FloatRoundStyleE2EEESJ_S1P_JEEES1H_NS15_INS16_ILi2ELi4ELi3EEES19_NSX_INS6_IJS1A_S1O_EEENS6_IJS1O_SD_EEEEEEENS5_17SM75_U32x4_LDSM_NENS5_14SM90_TMA_STOREES20_NS5_17SM90_U32x4_STSM_NENS5_9Copy_AtomIJS23_SK_EEEvEEEvvEEEEvNT_6ParamsE --------------------------
	.section	.nv.info._ZN7cutlass13device_kernelINS_4gemm6kernel13GemmUniversalINS1_17GroupProblemShapeIN4cute5tupleIJiiiEEEEENS1_10collective13CollectiveMmaINS1_39MainloopSm90ArrayTmaGmmaWarpSpecializedILi3ENS6_IJNS5_1CILi1EEENSC_ILi2EEESD_EEENS1_40KernelPtrArrayTmaWarpSpecializedPingpongEEENS6_IJNSC_ILi128EEESI_SI_EEENS_6half_tEPNS6_IJlSD_NSC_ILi0EEEEEESK_SN_NS5_8TiledMMAINS5_8MMA_AtomIJNS5_4SM904GMMA26MMA_64x128x16_F32F16F16_SSILNSR_5MajorE0ELST_0ELNSR_7ScaleInE1ELSU_1EEEEEENS5_6LayoutINS6_IJSD_SD_SD_EEENS6_IJSL_SL_SL_EEEEENS6_IJNS5_10UnderscoreES11_S11_EEEEENS5_23SM90_TMA_LOAD_MULTICASTENS5_14ComposedLayoutINS5_7SwizzleILi3ELi4ELi3EEENS5_18smem_ptr_flag_bitsILi16EEENSX_INS6_IJNSC_ILi8EEENSC_ILi64EEEEEENS6_IJS1B_SD_EEEEEEEvNS5_8identityENS5_13SM90_TMA_LOADES1F_vS1G_EENS_8epilogue10collective18CollectiveEpilogueINS1J_30Sm90PtrArrayTmaWarpSpecializedILi4ELi2ELi16ELb1ELb0ELi2EEEJSJ_NS6_IJS1B_NSC_ILi32EEEEEESK_SN_SK_SN_NS1J_6fusion15FusionCallbacksIS1N_NS1Q_17LinearCombinationISK_fSK_fLNS_15FloatRoundStyleE2EEESJ_S1P_JEEES1H_NS15_INS16_ILi2ELi4ELi3EEES19_NSX_INS6_IJS1A_S1O_EEENS6_IJS1O_SD_EEEEEEENS5_17SM75_U32x4_LDSM_NENS5_14SM90_TMA_STOREES20_NS5_17SM90_U32x4_STSM_NENS5_9Copy_AtomIJS23_SK_EEEvEEEvvEEEEvNT_6ParamsE,"",@"SHT_CUDA_INFO"
	.sectionflags	@""
	.align	4


	//----- nvinfo : EIATTR_CUDA_API_VERSION
	.align		4
        /*0000*/ 	.byte	0x04, 0x37
        /*0002*/ 	.short	(.L_140 - .L_139)
.L_139:
        /*0004*/ 	.word	0x00000082


	//----- nvinfo : EIATTR_KPARAM_INFO
	.align		4
.L_140:
        /*0008*/ 	.byte	0x04, 0x17
        /*000a*/ 	.short	(.L_142 - .L_141)
.L_141:
        /*000c*/ 	.word	0x00000000
        /*0010*/ 	.short	0x0000
        /*0012*/ 	.short	0x0000
        /*0014*/ 	.byte	0x00, 0xf0, 0x01, 0x1c


	//----- nvinfo : EIATTR_SPARSE_MMA_MASK
	.align		4
.L_142:
        /*0018*/ 	.byte	0x03, 0x50
        /*001a*/ 	.short	0x0000


	//----- nvinfo : EIATTR_MAXREG_COUNT
	.align		4
        /*001c*/ 	.byte	0x03, 0x1b
        /*001e*/ 	.short	0x00a8


	//----- nvinfo : EIATTR_EXTERNS
	.align		4
        /*0020*/ 	.byte	0x04, 0x0f
        /*0022*/ 	.short	(.L_144 - .L_143)


	//   ....[0]....
	.align		4
.L_143:
        /*0024*/ 	.word	index@(vprintf)


	//----- nvinfo : EIATTR_MERCURY_ISA_VERSION
	.align		4
.L_144:
        /*0028*/ 	.byte	0x03, 0x5f
        /*002a*/ 	.short	0x0101


	//----- nvinfo : EIATTR_VRC_CTA_INIT_COUNT
	.align		4
        /*002c*/ 	.byte	0x02, 0x4a
	.zero		1
	.zero		1


	//----- nvinfo : EIATTR_SYSCALL_OFFSETS
	.align		4
        /*0030*/ 	.byte	0x04, 0x46
        /*0032*/ 	.short	(.L_146 - .L_145)


	//   ....[0]....
.L_145:
        /*0034*/ 	.word	0x00000080


	//----- nvinfo : EIATTR_EXIT_INSTR_OFFSETS
	.align		4
.L_146:
        /*0038*/ 	.byte	0x04, 0x1c
        /*003a*/ 	.short	(.L_148 - .L_147)


	//   ....[0]....
.L_147:
        /*003c*/ 	.word	0x00000090


	//----- nvinfo : EIATTR_MAX_THREADS
	.align		4
.L_148:
        /*0040*/ 	.byte	0x04, 0x05
        /*0042*/ 	.short	(.L_150 - .L_149)
.L_149:
        /*0044*/ 	.word	0x00000180
        /*0048*/ 	.word	0x00000001
        /*004c*/ 	.word	0x00000001


	//----- nvinfo : EIATTR_CBANK_PARAM_SIZE
	.align		4
.L_150:
        /*0050*/ 	.byte	0x03, 0x19
        /*0052*/ 	.short	0x0700


	//----- nvinfo : EIATTR_PARAM_CBANK
	.align		4
        /*0054*/ 	.byte	0x04, 0x0a
        /*0056*/ 	.short	(.L_152 - .L_151)
	.align		4
.L_151:
        /*0058*/ 	.word	index@(.nv.constant0._ZN7cutlass13device_kernelINS_4gemm6kernel13GemmUniversalINS1_17GroupProblemShapeIN4cute5tupleIJiiiEEEEENS1_10collective13CollectiveMmaINS1_39MainloopSm90ArrayTmaGmmaWarpSpecializedILi3ENS6_IJNS5_1CILi1EEENSC_ILi2EEESD_EEENS1_40KernelPtrArrayTmaWarpSpecializedPingpongEEENS6_IJNSC_ILi128EEESI_SI_EEENS_6half_tEPNS6_IJlSD_NSC_ILi0EEEEEESK_SN_NS5_8TiledMMAINS5_8MMA_AtomIJNS5_4SM904GMMA26MMA_64x128x16_F32F16F16_SSILNSR_5MajorE0ELST_0ELNSR_7ScaleInE1ELSU_1EEEEEENS5_6LayoutINS6_IJSD_SD_SD_EEENS6_IJSL_SL_SL_EEEEENS6_IJNS5_10UnderscoreES11_S11_EEEEENS5_23SM90_TMA_LOAD_MULTICASTENS5_14ComposedLayoutINS5_7SwizzleILi3ELi4ELi3EEENS5_18smem_ptr_flag_bitsILi16EEENSX_INS6_IJNSC_ILi8EEENSC_ILi64EEEEEENS6_IJS1B_SD_EEEEEEEvNS5_8identityENS5_13SM90_TMA_LOADES1F_vS1G_EENS_8epilogue10collective18CollectiveEpilogueINS1J_30Sm90PtrArrayTmaWarpSpecializedILi4ELi2ELi16ELb1ELb0ELi2EEEJSJ_NS6_IJS1B_NSC_ILi32EEEEEESK_SN_SK_SN_NS1J_6fusion15FusionCallbacksIS1N_NS1Q_17LinearCombinationISK_fSK_fLNS_15FloatRoundStyleE2EEESJ_S1P_JEEES1H_NS15_INS16_ILi2ELi4ELi3EEES19_NSX_INS6_IJS1A_S1O_EEENS6_IJS1O_SD_EEEEEEENS5_17SM75_U32x4_LDSM_NENS5_14SM90_TMA_STOREES20_NS5_17SM90_U32x4_STSM_NENS5_9Copy_AtomIJS23_SK_EEEvEEEvvEEEEvNT_6ParamsE)
        /*005c*/ 	.short	0x0380
        /*005e*/ 	.short	0x0700


	//----- nvinfo : EIATTR_SW_WAR
	.align		4
.L_152:
        /*0060*/ 	.byte	0x04, 0x36
        /*0062*/ 	.short	(.L_154 - .L_153)
.L_153:
        /*0064*/ 	.word	0x00000008
.L_154:


//--------------------- .nv.info._ZN7cutlass13device_kernelINS_4gemm6kernel13GemmUniversalINS1_17GroupProblemShapeIN4cute5tupleIJiiiEEEEENS1_10collective13CollectiveMmaINS1_39MainloopSm90ArrayTmaGmmaWarpSpecializedILi3ENS6_IJNS5_1CILi1EEENSC_ILi2EEESD_EEENS1_40KernelPtrArrayTmaWarpSpecializedPingpongEEENS6_IJNSC_ILi128EEESI_SI_EEENS_6half_tEPNS6_IJSD_lNSC_ILi0EEEEEESK_SN_NS5_8TiledMMAINS5_8MMA_AtomIJNS5_4SM904GMMA26MMA_64x128x16_F32F16F16_SSILNSR_5MajorE1ELST_1ELNSR_7ScaleInE1ELSU_1EEEEEENS5_6LayoutINS6_IJSD_SD_SD_EEENS6_IJSL_SL_SL_EEEEENS6_IJNS5_10UnderscoreES11_S11_EEEEENS5_23SM90_TMA_LOAD_MULTICASTENS5_14ComposedLayoutINS5_7SwizzleILi3ELi4ELi3EEENS5_18smem_ptr_flag_bitsILi16EEENSX_INS6_IJNSC_ILi64EEENSC_ILi8EEEEEENS6_IJSD_S1A_EEEEEEEvNS5_8identityENS5_13SM90_TMA_LOADES1F_vS1G_EENS_8epilogue10collective18CollectiveEpilogueINS1J_30Sm90PtrArrayTmaWarpSpecializedILi4ELi2ELi16ELb1ELb0ELi2EEEJSJ_NS6_IJS1A_NSC_ILi32EEEEEESK_PNS6_IJlSD_SL_EEESK_S1R_NS1J_6fusion15FusionCallbacksIS1N_NS1S_17LinearCombinationISK_fSK_fLNS_15FloatRoundStyleE2EEESJ_S1P_JEEES1H_NS15_INS16_ILi2ELi4ELi3EEES19_NSX_INS6_IJS1B_S1O_EEENS6_IJS1O_SD_EEEEEEENS5_17SM75_U32x4_LDSM_NENS5_14SM90_TMA_STOREES22_NS5_17SM90_U32x4_STSM_NENS5_9Copy_AtomIJS25_SK_EEEvEEEvvEEEEvNT_6ParamsE --------------------------
	.section	.nv.info._ZN7cutlass13device_kernelINS_4gemm6kernel13GemmUniversalINS1_17GroupProblemShapeIN4cute5tupleIJiiiEEEEENS1_10collective13CollectiveMmaINS1_39MainloopSm90ArrayTmaGmmaWarpSpecializedILi3ENS6_IJNS5_1CILi1EEENSC_ILi2EEESD_EEENS1_40KernelPtrArrayTmaWarpSpecializedPingpongEEENS6_IJNSC_ILi128EEESI_SI_EEENS_6half_tEPNS6_IJSD_lNSC_ILi0EEEEEESK_SN_NS5_8TiledMMAINS5_8MMA_AtomIJNS5_4SM904GMMA26MMA_64x128x16_F32F16F16_SSILNSR_5MajorE1ELST_1ELNSR_7ScaleInE1ELSU_1EEEEEENS5_6LayoutINS6_IJSD_SD_SD_EEENS6_IJSL_SL_SL_EEEEENS6_IJNS5_10UnderscoreES11_S11_EEEEENS5_23SM90_TMA_LOAD_MULTICASTENS5_14ComposedLayoutINS5_7SwizzleILi3ELi4ELi3EEENS5_18smem_ptr_flag_bitsILi16EEENSX_INS6_IJNSC_ILi64EEENSC_ILi8EEEEEENS6_IJSD_S1A_EEEEEEEvNS5_8identityENS5_13SM90_TMA_LOADES1F_vS1G_EENS_8epilogue10collective18CollectiveEpilogueINS1J_30Sm90PtrArrayTmaWarpSpecializedILi4ELi2ELi16ELb1ELb0ELi2EEEJSJ_NS6_IJS1A_NSC_ILi32EEEEEESK_PNS6_IJlSD_SL_EEESK_S1R_NS1J_6fusion15FusionCallbacksIS1N_NS1S_17LinearCombinationISK_fSK_fLNS_15FloatRoundStyleE2EEESJ_S1P_JEEES1H_NS15_INS16_ILi2ELi4ELi3EEES19_NSX_INS6_IJS1B_S1O_EEENS6_IJS1O_SD_EEEEEEENS5_17SM75_U32x4_LDSM_NENS5_14SM90_TMA_STOREES22_NS5_17SM90_U32x4_STSM_NENS5_9Copy_AtomIJS25_SK_EEEvEEEvvEEEEvNT_6ParamsE,"",@"SHT_CUDA_INFO"
	.sectionflags	@""
	.align	4


	//----- nvinfo : EIATTR_CUDA_API_VERSION
	.align		4
        /*0000*/ 	.byte	0x04, 0x37
        /*0002*/ 	.short	(.L_156 - .L_155)
.L_155:
        /*0004*/ 	.word	0x00000082


	//----- nvinfo : EIATTR_KPARAM_INFO
	.align		4
.L_156:
        /*0008*/ 	.byte	0x04, 0x17
        /*000a*/ 	.short	(.L_158 - .L_157)
.L_157:
        /*000c*/ 	.word	0x00000000
        /*0010*/ 	.short	0x0000
        /*0012*/ 	.short	0x0000
        /*0014*/ 	.byte	0x00, 0xf0, 0x01, 0x1c


	//----- nvinfo : EIATTR_SPARSE_MMA_MASK
	.align		4
.L_158:
        /*0018*/ 	.byte	0x03, 0x50
        /*001a*/ 	.short	0x0000


	//----- nvinfo : EIATTR_MAXREG_COUNT
	.align		4
        /*001c*/ 	.byte	0x03, 0x1b
        /*001e*/ 	.short	0x00a8


	//----- nvinfo : EIATTR_EXTERNS
	.align		4
        /*0020*/ 	.byte	0x04, 0x0f
        /*0022*/ 	.short	(.L_160 - .L_159)


	//   ....[0]....
	.align		4
.L_159:
        /*0024*/ 	.word	index@(vprintf)


	//----- nvinfo : EIATTR_MERCURY_ISA_VERSION
	.align		4
.L_160:
        /*0028*/ 	.byte	0x03, 0x5f
        /*002a*/ 	.short	0x0101


	//----- nvinfo : EIATTR_VRC_CTA_INIT_COUNT
	.align		4
        /*002c*/ 	.byte	0x02, 0x4a
	.zero		1
	.zero		1


	//----- nvinfo : EIATTR_SYSCALL_OFFSETS
	.align		4
        /*0030*/ 	.byte	0x04, 0x46
        /*0032*/ 	.short	(.L_162 - .L_161)


	//   ....[0]....
.L_161:
        /*0034*/ 	.word	0x00000080


	//----- nvinfo : EIATTR_EXIT_INSTR_OFFSETS
	.align		4
.L_162:
        /*0038*/ 	.byte	0x04, 0x1c
        /*003a*/ 	.short	(.L_164 - .L_163)


	//   ....[0]....
.L_163:
        /*003c*/ 	.word	0x00000090


	//----- nvinfo : EIATTR_MAX_THREADS
	.align		4
.L_164:
        /*0040*/ 	.byte	0x04, 0x05
        /*0042*/ 	.short	(.L_166 - .L_165)
.L_165:
        /*0044*/ 	.word	0x00000180
        /*0048*/ 	.word	0x00000001
        /*004c*/ 	.word	0x00000001


	//----- nvinfo : EIATTR_CBANK_PARAM_SIZE
	.align		4
.L_166:
        /*0050*/ 	.byte	0x03, 0x19
        /*0052*/ 	.short	0x0700


	//----- nvinfo : EIATTR_PARAM_CBANK
	.align		4
        /*0054*/ 	.byte	0x04, 0x0a
        /*0056*/ 	.short	(.L_168 - .L_167)
	.align		4
.L_167:
        /*0058*/ 	.word	index@(.nv.constant0._ZN7cutlass13device_kernelINS_4gemm6kernel13GemmUniversalINS1_17GroupProblemShapeIN4cute5tupleIJiiiEEEEENS1_10collective13CollectiveMmaINS1_39MainloopSm90ArrayTmaGmmaWarpSpecializedILi3ENS6_IJNS5_1CILi1EEENSC_ILi2EEESD_EEENS1_40KernelPtrArrayTmaWarpSpecializedPingpongEEENS6_IJNSC_ILi128EEESI_SI_EEENS_6half_tEPNS6_IJSD_lNSC_ILi0EEEEEESK_SN_NS5_8TiledMMAINS5_8MMA_AtomIJNS5_4SM904GMMA26MMA_64x128x16_F32F16F16_SSILNSR_5MajorE1ELST_1ELNSR_7ScaleInE1ELSU_1EEEEEENS5_6LayoutINS6_IJSD_SD_SD_EEENS6_IJSL_SL_SL_EEEEENS6_IJNS5_10UnderscoreES11_S11_EEEEENS5_23SM90_TMA_LOAD_MULTICASTENS5_14ComposedLayoutINS5_7SwizzleILi3ELi4ELi3EEENS5_18smem_ptr_flag_bitsILi16EEENSX_INS6_IJNSC_ILi64EEENSC_ILi8EEEEEENS6_IJSD_S1A_EEEEEEEvNS5_8identityENS5_13SM90_TMA_LOADES1F_vS1G_EENS_8epilogue10collective18CollectiveEpilogueINS1J_30Sm90PtrArrayTmaWarpSpecializedILi4ELi2ELi16ELb1ELb0ELi2EEEJSJ_NS6_IJS1A_NSC_ILi32EEEEEESK_PNS6_IJlSD_SL_EEESK_S1R_NS1J_6fusion15FusionCallbacksIS1N_NS1S_17LinearCombinationISK_fSK_fLNS_15FloatRoundStyleE2EEESJ_S1P_JEEES1H_NS15_INS16_ILi2ELi4ELi3EEES19_NSX_INS6_IJS1B_S1O_EEENS6_IJS1O_SD_EEEEEEENS5_17SM75_U32x4_LDSM_NENS5_14SM90_TMA_STOREES22_NS5_17SM90_U32x4_STSM_NENS5_9Copy_AtomIJS25_SK_EEEvEEEvvEEEEvNT_6ParamsE)
        /*005c*/ 	.short	0x0380
        /*005e*/ 	.short	0x0700


	//----- nvinfo : EIATTR_SW_WAR
	.align		4
.L_168:
        /*0060*/ 	.byte	0x04, 0x36
        /*0062*/ 	.short	(.L_170 - .L_169)
.L_169:
        /*0064*/ 	.word	0x00000008
.L_170:


//--------------------- .nv.info._ZN7cutlass13device_kernelINS_4gemm6kernel13GemmUniversalINS1_17GroupProblemShapeIN4cute5tupleIJiiiEEEEENS1_10collective13CollectiveMmaINS1_39MainloopSm90ArrayTmaGmmaWarpSpecializedILi3ENS6_IJNS5_1CILi1EEENSC_ILi2EEESD_EEENS1_40KernelPtrArrayTmaWarpSpecializedPingpongEEENS6_IJNSC_ILi128EEESI_SI_EEENS_6half_tEPNS6_IJlSD_NSC_ILi0EEEEEESK_PNS6_IJSD_lSL_EEENS5_8TiledMMAINS5_8MMA_AtomIJNS5_4SM904GMMA26MMA_64x128x16_F32F16F16_SSILNST_5MajorE0ELSV_1ELNST_7ScaleInE1ELSW_1EEEEEENS5_6LayoutINS6_IJSD_SD_SD_EEENS6_IJSL_SL_SL_EEEEENS6_IJNS5_10UnderscoreES13_S13_EEEEENS5_23SM90_TMA_LOAD_MULTICASTENS5_14ComposedLayoutINS5_7SwizzleILi3ELi4ELi3EEENS5_18smem_ptr_flag_bitsILi16EEENSZ_INS6_IJNSC_ILi8EEENSC_ILi64EEEEEENS6_IJS1D_SD_EEEEEEEvNS5_8identityENS5_13SM90_TMA_LOADENS17_IS19_S1B_NSZ_INS6_IJS1D_S1C_EEENS6_IJSD_S1D_EEEEEEEvS1I_EENS_8epilogue10collective18CollectiveEpilogueINS1P_30Sm90PtrArrayTmaWarpSpecializedILi4ELi2ELi16ELb1ELb0ELi2EEEJSJ_NS6_IJS1D_NSC_ILi32EEEEEESK_SN_SK_SN_NS1P_6fusion15FusionCallbacksIS1T_NS1W_17LinearCombinationISK_fSK_fLNS_15FloatRoundStyleE2EEESJ_S1V_JEEES1J_NS17_INS18_ILi2ELi4ELi3EEES1B_NSZ_INS6_IJS1C_S1U_EEENS6_IJS1U_SD_EEEEEEENS5_17SM75_U32x4_LDSM_NENS5_14SM90_TMA_STOREES26_NS5_17SM90_U32x4_STSM_NENS5_9Copy_AtomIJS29_SK_EEEvEEEvvEEEEvNT_6ParamsE --------------------------
	.section	.nv.info._ZN7cutlass13device_kernelINS_4gemm6kernel13GemmUniversalINS1_17GroupProblemShapeIN4cute5tupleIJiiiEEEEENS1_10collective13CollectiveMmaINS1_39MainloopSm90ArrayTmaGmmaWarpSpecializedILi3ENS6_IJNS5_1CILi1EEENSC_ILi2EEESD_EEENS1_40KernelPtrArrayTmaWarpSpecializedPingpongEEENS6_IJNSC_ILi128EEESI_SI_EEENS_6half_tEPNS6_IJlSD_NSC_ILi0EEEEEESK_PNS6_IJSD_lSL_EEENS5_8TiledMMAINS5_8MMA_AtomIJNS5_4SM904GMMA26MMA_64x128x16_F32F16F16_SSILNST_5MajorE0ELSV_1ELNST_7ScaleInE1ELSW_1EEEEEENS5_6LayoutINS6_IJSD_SD_SD_EEENS6_IJSL_SL_SL_EEEEENS6_IJNS5_10UnderscoreES13_S13_EEEEENS5_23SM90_TMA_LOAD_MULTICASTENS5_14ComposedLayoutINS5_7SwizzleILi3ELi4ELi3EEENS5_18smem_ptr_flag_bitsILi16EEENSZ_INS6_IJNSC_ILi8EEENSC_ILi64EEEEEENS6_IJS1D_SD_EEEEEEEvNS5_8identityENS5_13SM90_TMA_LOADENS17_IS19_S1B_NSZ_INS6_IJS1D_S1C_EEENS6_IJSD_S1D_EEEEEEEvS1I_EENS_8epilogue10collective18CollectiveEpilogueINS1P_30Sm90PtrArrayTmaWarpSpecializedILi4ELi2ELi16ELb1ELb0ELi2EEEJSJ_NS6_IJS1D_NSC_ILi32EEEEEESK_SN_SK_SN_NS1P_6fusion15FusionCallbacksIS1T_NS1W_17LinearCombinationISK_fSK_fLNS_15FloatRoundStyleE2EEESJ_S1V_JEEES1J_NS17_INS18_ILi2ELi4ELi3EEES1B_NSZ_INS6_IJS1C_S1U_EEENS6_IJS1U_SD_EEEEEEENS5_17SM75_U32x4_LDSM_NENS5_14SM90_TMA_STOREES26_NS5_17SM90_U32x4_STSM_NENS5_9Copy_AtomIJS29_SK_EEEvEEEvvEEEEvNT_6ParamsE,"",@"SHT_CUDA_INFO"
	.sectionflags	@""
	.align	4


	//----- nvinfo : EIATTR_CUDA_API_VERSION
	.align		4
        /*0000*/ 	.byte	0x04, 0x37
        /*0002*/ 	.short	(.L_172 - .L_171)
.L_171:
        /*0004*/ 	.word	0x00000082


	//----- nvinfo : EIATTR_KPARAM_INFO
	.align		4
.L_172:
        /*0008*/ 	.byte	0x04, 0x17
        /*000a*/ 	.short	(.L_174 - .L_173)
.L_173:
        /*000c*/ 	.word	0x00000000
        /*0010*/ 	.short	0x0000
        /*0012*/ 	.short	0x0000
        /*0014*/ 	.byte	0x00, 0xf0, 0x01, 0x1c


	//----- nvinfo : EIATTR_SPARSE_MMA_MASK
	.align		4
.L_174:
        /*0018*/ 	.byte	0x03, 0x50
        /*001a*/ 	.short	0x0000


	//----- nvinfo : EIATTR_MAXREG_COUNT
	.align		4
        /*001c*/ 	.byte	0x03, 0x1b
        /*001e*/ 	.short	0x00a8


	//----- nvinfo : EIATTR_EXTERNS
	.align		4
        /*0020*/ 	.byte	0x04, 0x0f
        /*0022*/ 	.short	(.L_176 - .L_175)


	//   ....[0]....
	.align		4
.L_175:
        /*0024*/ 	.word	index@(vprintf)


	//----- nvinfo : EIATTR_MERCURY_ISA_VERSION
	.align		4
.L_176:
        /*0028*/ 	.byte	0x03, 0x5f
        /*002a*/ 	.short	0x0101


	//----- nvinfo : EIATTR_VRC_CTA_INIT_COUNT
	.align		4
        /*002c*/ 	.byte	0x02, 0x4a
	.zero		1
	.zero		1


	//----- nvinfo : EIATTR_SYSCALL_OFFSETS
	.align		4
        /*0030*/ 	.byte	0x04, 0x46
        /*0032*/ 	.short	(.L_178 - .L_177)


	//   ....[0]....
.L_177:
        /*0034*/ 	.word	0x00000080


	//----- nvinfo : EIATTR_EXIT_INSTR_OFFSETS
	.align		4
.L_178:
        /*0038*/ 	.byte	0x04, 0x1c
        /*003a*/ 	.short	(.L_180 - .L_179)


	//   ....[0]....
.L_179:
        /*003c*/ 	.word	0x00000090


	//----- nvinfo : EIATTR_MAX_THREADS
	.align		4
.L_180:
        /*0040*/ 	.byte	0x04, 0x05
        /*0042*/ 	.short	(.L_182 - .L_181)
.L_181:
        /*0044*/ 	.word	0x00000180
        /*0048*/ 	.word	0x00000001
        /*004c*/ 	.word	0x00000001


	//----- nvinfo : EIATTR_CBANK_PARAM_SIZE
	.align		4
.L_182:
        /*0050*/ 	.byte	0x03, 0x19
        /*0052*/ 	.short	0x0700


	//----- nvinfo : EIATTR_PARAM_CBANK
	.align		4
        /*0054*/ 	.byte	0x04, 0x0a
        /*0056*/ 	.short	(.L_184 - .L_183)
	.align		4
.L_183:
        /*0058*/ 	.word	index@(.nv.constant0._ZN7cutlass13device_kernelINS_4gemm6kernel13GemmUniversalINS1_17GroupProblemShapeIN4cute5tupleIJiiiEEEEENS1_10collective13CollectiveMmaINS1_39MainloopSm90ArrayTmaGmmaWarpSpecializedILi3ENS6_IJNS5_1CILi1EEENSC_ILi2EEESD_EEENS1_40KernelPtrArrayTmaWarpSpecializedPingpongEEENS6_IJNSC_ILi128EEESI_SI_EEENS_6half_tEPNS6_IJlSD_NSC_ILi0EEEEEESK_PNS6_IJSD_lSL_EEENS5_8TiledMMAINS5_8MMA_AtomIJNS5_4SM904GMMA26MMA_64x128x16_F32F16F16_SSILNST_5MajorE0ELSV_1ELNST_7ScaleInE1ELSW_1EEEEEENS5_6LayoutINS6_IJSD_SD_SD_EEENS6_IJSL_SL_SL_EEEEENS6_IJNS5_10UnderscoreES13_S13_EEEEENS5_23SM90_TMA_LOAD_MULTICASTENS5_14ComposedLayoutINS5_7SwizzleILi3ELi4ELi3EEENS5_18smem_ptr_flag_bitsILi16EEENSZ_INS6_IJNSC_ILi8EEENSC_ILi64EEEEEENS6_IJS1D_SD_EEEEEEEvNS5_8identityENS5_13SM90_TMA_LOADENS17_IS19_S1B_NSZ_INS6_IJS1D_S1C_EEENS6_IJSD_S1D_EEEEEEEvS1I_EENS_8epilogue10collective18CollectiveEpilogueINS1P_30Sm90PtrArrayTmaWarpSpecializedILi4ELi2ELi16ELb1ELb0ELi2EEEJSJ_NS6_IJS1D_NSC_ILi32EEEEEESK_SN_SK_SN_NS1P_6fusion15FusionCallbacksIS1T_NS1W_17LinearCombinationISK_fSK_fLNS_15FloatRoundStyleE2EEESJ_S1V_JEEES1J_NS17_INS18_ILi2ELi4ELi3EEES1B_NSZ_INS6_IJS1C_S1U_EEENS6_IJS1U_SD_EEEEEEENS5_17SM75_U32x4_LDSM_NENS5_14SM90_TMA_STOREES26_NS5_17SM90_U32x4_STSM_NENS5_9Copy_AtomIJS29_SK_EEEvEEEvvEEEEvNT_6ParamsE)
        /*005c*/ 	.short	0x0380
        /*005e*/ 	.short	0x0700


	//----- nvinfo : EIATTR_SW_WAR
	.align		4
.L_184:
        /*0060*/ 	.byte	0x04, 0x36
        /*0062*/ 	.short	(.L_186 - .L_185)
.L_185:
        /*0064*/ 	.word	0x00000008
.L_186:


//--------------------- .nv.callgraph             --------------------------
	.section	.nv.callgraph,"",@"SHT_CUDA_CALLGRAPH"
	.align	4
	.sectionentsize	8
	.align		4
        /*0000*/ 	.word	0x00000000
	.align		4
        /*0004*/ 	.word	0xffffffff
	.align		4
        /*0008*/ 	.word	index@(_ZN7cutlass13device_kernelINS_4gemm6kernel13GemmUniversalINS1_17GroupProblemShapeIN4cute5tupleIJiiiEEEEENS1_10collective13CollectiveMmaINS1_39MainloopSm90ArrayTmaGmmaWarpSpecializedILi3ENS6_IJNS5_1CILi1EEENSC_ILi2EEESD_EEENS1_40KernelPtrArrayTmaWarpSpecializedPingpongEEENS6_IJNSC_ILi128EEESI_SI_EEENS_10bfloat16_tEPNS6_IJlSD_NSC_ILi0EEEEEESK_SN_NS5_8TiledMMAINS5_8MMA_AtomIJNS5_4SM904GMMA28MMA_64x128x16_F32BF16BF16_SSILNSR_5MajorE0ELST_0ELNSR_7ScaleInE1ELSU_1EEEEEENS5_6LayoutINS6_IJSD_SD_SD_EEENS6_IJSL_SL_SL_EEEEENS6_IJNS5_10UnderscoreES11_S11_EEEEENS5_23SM90_TMA_LOAD_MULTICASTENS5_14ComposedLayoutINS5_7SwizzleILi3ELi4ELi3EEENS5_18smem_ptr_flag_bitsILi16EEENSX_INS6_IJNSC_ILi8EEENSC_ILi64EEEEEENS6_IJS1B_SD_EEEEEEEvNS5_8identityENS5_13SM90_TMA_LOADES1F_vS1G_EENS_8epilogue10collective18CollectiveEpilogueINS1J_30Sm90PtrArrayTmaWarpSpecializedILi4ELi2ELi16ELb1ELb0ELi2EEEJSJ_NS6_IJS1B_NSC_ILi32EEEEEESK_SN_SK_SN_NS1J_6fusion15FusionCallbacksIS1N_NS1Q_17LinearCombinationISK_fSK_fLNS_15FloatRoundStyleE2EEESJ_S1P_JEEES1H_NS15_INS16_ILi2ELi4ELi3EEES19_NSX_INS6_IJS1A_S1O_EEENS6_IJS1O_SD_EEEEEEENS5_17SM75_U32x4_LDSM_NENS5_14SM90_TMA_STOREES20_NS5_17SM90_U32x4_STSM_NENS5_9Copy_AtomIJS23_NS_6half_tEEEEvEEEvvEEEEvNT_6ParamsE)
	.align		4
        /*000c*/ 	.word	index@(vprintf)
	.align		4
        /*0010*/ 	.word	index@(_ZN7cutlass13device_kernelINS_4gemm6kernel13GemmUniversalINS1_17GroupProblemShapeIN4cute5tupleIJiiiEEEEENS1_10collective13CollectiveMmaINS1_39MainloopSm90ArrayTmaGmmaWarpSpecializedILi3ENS6_IJNS5_1CILi1EEENSC_ILi2EEESD_EEENS1_40KernelPtrArrayTmaWarpSpecializedPingpongEEENS6_IJNSC_ILi128EEESI_SI_EEENS_10bfloat16_tEPNS6_IJSD_lNSC_ILi0EEEEEESK_SN_NS5_8TiledMMAINS5_8MMA_AtomIJNS5_4SM904GMMA28MMA_64x128x16_F32BF16BF16_SSILNSR_5MajorE1ELST_1ELNSR_7ScaleInE1ELSU_1EEEEEENS5_6LayoutINS6_IJSD_SD_SD_EEENS6_IJSL_SL_SL_EEEEENS6_IJNS5_10UnderscoreES11_S11_EEEEENS5_23SM90_TMA_LOAD_MULTICASTENS5_14ComposedLayoutINS5_7SwizzleILi3ELi4ELi3EEENS5_18smem_ptr_flag_bitsILi16EEENSX_INS6_IJNSC_ILi64EEENSC_ILi8EEEEEENS6_IJSD_S1A_EEEEEEEvNS5_8identityENS5_13SM90_TMA_LOADES1F_vS1G_EENS_8epilogue10collective18CollectiveEpilogueINS1J_30Sm90PtrArrayTmaWarpSpecializedILi4ELi2ELi16ELb1ELb0ELi2EEEJSJ_NS6_IJS1A_NSC_ILi32EEEEEESK_PNS6_IJlSD_SL_EEESK_S1R_NS1J_6fusion15FusionCallbacksIS1N_NS1S_17LinearCombinationISK_fSK_fLNS_15FloatRoundStyleE2EEESJ_S1P_JEEES1H_NS15_INS16_ILi2ELi4ELi3EEES19_NSX_INS6_IJS1B_S1O_EEENS6_IJS1O_SD_EEEEEEENS5_17SM75_U32x4_LDSM_NENS5_14SM90_TMA_STOREES22_NS5_17SM90_U32x4_STSM_NENS5_9Copy_AtomIJS25_NS_6half_tEEEEvEEEvvEEEEvNT_6ParamsE)
	.align		4
        /*0014*/ 	.word	index@(vprintf)
	.align		4
        /*0018*/ 	.word	index@(_ZN7cutlass13device_kernelINS_4gemm6kernel13GemmUniversalINS1_17GroupProblemShapeIN4cute5tupleIJiiiEEEEENS1_10collective13CollectiveMmaINS1_39MainloopSm90ArrayTmaGmmaWarpSpecializedILi3ENS6_IJNS5_1CILi1EEENSC_ILi2EEESD_EEENS1_40KernelPtrArrayTmaWarpSpecializedPingpongEEENS6_IJNSC_ILi128EEESI_SI_EEENS_10bfloat16_tEPNS6_IJlSD_NSC_ILi0EEEEEESK_PNS6_IJSD_lSL_EEENS5_8TiledMMAINS5_8MMA_AtomIJNS5_4SM904GMMA28MMA_64x128x16_F32BF16BF16_SSILNST_5MajorE0ELSV_1ELNST_7ScaleInE1ELSW_1EEEEEENS5_6LayoutINS6_IJSD_SD_SD_EEENS6_IJSL_SL_SL_EEEEENS6_IJNS5_10UnderscoreES13_S13_EEEEENS5_23SM90_TMA_LOAD_MULTICASTENS5_14ComposedLayoutINS5_7SwizzleILi3ELi4ELi3EEENS5_18smem_ptr_flag_bitsILi16EEENSZ_INS6_IJNSC_ILi8EEENSC_ILi64EEEEEENS6_IJS1D_SD_EEEEEEEvNS5_8identityENS5_13SM90_TMA_LOADENS17_IS19_S1B_NSZ_INS6_IJS1D_S1C_EEENS6_IJSD_S1D_EEEEEEEvS1I_EENS_8epilogue10collective18CollectiveEpilogueINS1P_30Sm90PtrArrayTmaWarpSpecializedILi4ELi2ELi16ELb1ELb0ELi2EEEJSJ_NS6_IJS1D_NSC_ILi32EEEEEESK_SN_SK_SN_NS1P_6fusion15FusionCallbacksIS1T_NS1W_17LinearCombinationISK_fSK_fLNS_15FloatRoundStyleE2EEESJ_S1V_JEEES1J_NS17_INS18_ILi2ELi4ELi3EEES1B_NSZ_INS6_IJS1C_S1U_EEENS6_IJS1U_SD_EEEEEEENS5_17SM75_U32x4_LDSM_NENS5_14SM90_TMA_STOREES26_NS5_17SM90_U32x4_STSM_NENS5_9Copy_AtomIJS29_NS_6half_tEEEEvEEEvvEEEEvNT_6ParamsE)
	.align		4
        /*001c*/ 	.word	index@(vprintf)
	.align		4
        /*0020*/ 	.word	index@(_ZN7cutlass13device_kernelINS_4gemm6kernel13GemmUniversalINS1_17GroupProblemShapeIN4cute5tupleIJiiiEEEEENS1_10collective13CollectiveMmaINS1_39MainloopSm90ArrayTmaGmmaWarpSpecializedILi3ENS6_IJNS5_1CILi1EEENSC_ILi2EEESD_EEENS1_40KernelPtrArrayTmaWarpSpecializedPingpongEEENS6_IJNSC_ILi128EEESI_SI_EEENS_6half_tEPNS6_IJlSD_NSC_ILi0EEEEEESK_SN_NS5_8TiledMMAINS5_8MMA_AtomIJNS5_4SM904GMMA26MMA_64x128x16_F32F16F16_SSILNSR_5MajorE0ELST_0ELNSR_7ScaleInE1ELSU_1EEEEEENS5_6LayoutINS6_IJSD_SD_SD_EEENS6_IJSL_SL_SL_EEEEENS6_IJNS5_10UnderscoreES11_S11_EEEEENS5_23SM90_TMA_LOAD_MULTICASTENS5_14ComposedLayoutINS5_7SwizzleILi3ELi4ELi3EEENS5_18smem_ptr_flag_bitsILi16EEENSX_INS6_IJNSC_ILi8EEENSC_ILi64EEEEEENS6_IJS1B_SD_EEEEEEEvNS5_8identityENS5_13SM90_TMA_LOADES1F_vS1G_EENS_8epilogue10collective18CollectiveEpilogueINS1J_30Sm90PtrArrayTmaWarpSpecializedILi4ELi2ELi16ELb1ELb0ELi2EEEJSJ_NS6_IJS1B_NSC_ILi32EEEEEESK_SN_SK_SN_NS1J_6fusion15FusionCallbacksIS1N_NS1Q_17LinearCombinationISK_fSK_fLNS_15FloatRoundStyleE2EEESJ_S1P_JEEES1H_NS15_INS16_ILi2ELi4ELi3EEES19_NSX_INS6_IJS1A_S1O_EEENS6_IJS1O_SD_EEEEEEENS5_17SM75_U32x4_LDSM_NENS5_14SM90_TMA_STOREES20_NS5_17SM90_U32x4_STSM_NENS5_9Copy_AtomIJS23_SK_EEEvEEEvvEEEEvNT_6ParamsE)
	.align		4
        /*0024*/ 	.word	index@(vprintf)
	.align		4
        /*0028*/ 	.word	index@(_ZN7cutlass13device_kernelINS_4gemm6kernel13GemmUniversalINS1_17GroupProblemShapeIN4cute5tupleIJiiiEEEEENS1_10collective13CollectiveMmaINS1_39MainloopSm90ArrayTmaGmmaWarpSpecializedILi3ENS6_IJNS5_1CILi1EEENSC_ILi2EEESD_EEENS1_40KernelPtrArrayTmaWarpSpecializedPingpongEEENS6_IJNSC_ILi128EEESI_SI_EEENS_6half_tEPNS6_IJSD_lNSC_ILi0EEEEEESK_SN_NS5_8TiledMMAINS5_8MMA_AtomIJNS5_4SM904GMMA26MMA_64x128x16_F32F16F16_SSILNSR_5MajorE1ELST_1ELNSR_7ScaleInE1ELSU_1EEEEEENS5_6LayoutINS6_IJSD_SD_SD_EEENS6_IJSL_SL_SL_EEEEENS6_IJNS5_10UnderscoreES11_S11_EEEEENS5_23SM90_TMA_LOAD_MULTICASTENS5_14ComposedLayoutINS5_7SwizzleILi3ELi4ELi3EEENS5_18smem_ptr_flag_bitsILi16EEENSX_INS6_IJNSC_ILi64EEENSC_ILi8EEEEEENS6_IJSD_S1A_EEEEEEEvNS5_8identityENS5_13SM90_TMA_LOADES1F_vS1G_EENS_8epilogue10collective18CollectiveEpilogueINS1J_30Sm90PtrArrayTmaWarpSpecializedILi4ELi2ELi16ELb1ELb0ELi2EEEJSJ_NS6_IJS1A_NSC_ILi32EEEEEESK_PNS6_IJlSD_SL_EEESK_S1R_NS1J_6fusion15FusionCallbacksIS1N_NS1S_17LinearCombinationISK_fSK_fLNS_15FloatRoundStyleE2EEESJ_S1P_JEEES1H_NS15_INS16_ILi2ELi4ELi3EEES19_NSX_INS6_IJS1B_S1O_EEENS6_IJS1O_SD_EEEEEEENS5_17SM75_U32x4_LDSM_NENS5_14SM90_TMA_STOREES22_NS5_17SM90_U32x4_STSM_NENS5_9Copy_AtomIJS25_SK_EEEvEEEvvEEEEvNT_6ParamsE)
	.align		4
        /*002c*/ 	.word	index@(vprintf)
	.align		4
        /*0030*/ 	.word	index@(_ZN7cutlass13device_kernelINS_4gemm6kernel13GemmUniversalINS1_17GroupProblemShapeIN4cute5tupleIJiiiEEEEENS1_10collective13CollectiveMmaINS1_39MainloopSm90ArrayTmaGmmaWarpSpecializedILi3ENS6_IJNS5_1CILi1EEENSC_ILi2EEESD_EEENS1_40KernelPtrArrayTmaWarpSpecializedPingpongEEENS6_IJNSC_ILi128EEESI_SI_EEENS_6half_tEPNS6_IJlSD_NSC_ILi0EEEEEESK_PNS6_IJSD_lSL_EEENS5_8TiledMMAINS5_8MMA_AtomIJNS5_4SM904GMMA26MMA_64x128x16_F32F16F16_SSILNST_5MajorE0ELSV_1ELNST_7ScaleInE1ELSW_1EEEEEENS5_6LayoutINS6_IJSD_SD_SD_EEENS6_IJSL_SL_SL_EEEEENS6_IJNS5_10UnderscoreES13_S13_EEEEENS5_23SM90_TMA_LOAD_MULTICASTENS5_14ComposedLayoutINS5_7SwizzleILi3ELi4ELi3EEENS5_18smem_ptr_flag_bitsILi16EEENSZ_INS6_IJNSC_ILi8EEENSC_ILi64EEEEEENS6_IJS1D_SD_EEEEEEEvNS5_8identityENS5_13SM90_TMA_LOADENS17_IS19_S1B_NSZ_INS6_IJS1D_S1C_EEENS6_IJSD_S1D_EEEEEEEvS1I_EENS_8epilogue10collective18CollectiveEpilogueINS1P_30Sm90PtrArrayTmaWarpSpecializedILi4ELi2ELi16ELb1ELb0ELi2EEEJSJ_NS6_IJS1D_NSC_ILi32EEEEEESK_SN_SK_SN_NS1P_6fusion15FusionCallbacksIS1T_NS1W_17LinearCombinationISK_fSK_fLNS_15FloatRoundStyleE2EEESJ_S1V_JEEES1J_NS17_INS18_ILi2ELi4ELi3EEES1B_NSZ_INS6_IJS1C_S1U_EEENS6_IJS1U_SD_EEEEEEENS5_17SM75_U32x4_LDSM_NENS5_14SM90_TMA_STOREES26_NS5_17SM90_U32x4_STSM_NENS5_9Copy_AtomIJS29_SK_EEEvEEEvvEEEEvNT_6ParamsE)
	.align		4
        /*0034*/ 	.word	index@(vprintf)
	.align		4
        /*0038*/ 	.word	0x00000000
	.align		4
        /*003c*/ 	.word	0xfffffffe
	.align		4
        /*0040*/ 	.word	0x00000000
	.align		4
        /*0044*/ 	.word	0xfffffffd
	.align		4
        /*0048*/ 	.word	0x00000000
	.align		4
        /*004c*/ 	.word	0xfffffffc


//--------------------- .nv.constant4             --------------------------
	.section	.nv.constant4,"a",@progbits
	.align	8
	.align		8
.nv.constant4:
        /*0000*/ 	.dword	_ZN54_INTERNAL_0f971116_23_cutlass_grouped_gemm_cu_1f7943154cuda3std3__45__cpo5beginE
	.align		8
        /*0008*/ 	.dword	_ZN54_INTERNAL_0f971116_23_cutlass_grouped_gemm_cu_1f7943154cuda3std3__45__cpo3endE
	.align		8
        /*0010*/ 	.dword	_ZN54_INTERNAL_0f971116_23_cutlass_grouped_gemm_cu_1f7943154cuda3std3__45__cpo6cbeginE
	.align		8
        /*0018*/ 	.dword	_ZN54_INTERNAL_0f971116_23_cutlass_grouped_gemm_cu_1f7943154cuda3std3__45__cpo4cendE
	.align		8
        /*0020*/ 	.dword	_ZN54_INTERNAL_0f971116_23_cutlass_grouped_gemm_cu_1f7943154cuda3std3__45__cpo6rbeginE
	.align		8
        /*0028*/ 	.dword	_ZN54_INTERNAL_0f971116_23_cutlass_grouped_gemm_cu_1f7943154cuda3std3__45__cpo4rendE
	.align		8
        /*0030*/ 	.dword	_ZN54_INTERNAL_0f971116_23_cutlass_grouped_gemm_cu_1f7943154cuda3std3__45__cpo7crbeginE
	.align		8
        /*0038*/ 	.dword	_ZN54_INTERNAL_0f971116_23_cutlass_grouped_gemm_cu_1f7943154cuda3std3__45__cpo5crendE
	.align		8
        /*0040*/ 	.dword	_ZN54_INTERNAL_0f971116_23_cutlass_grouped_gemm_cu_1f7943154cuda3std3__456_GLOBAL__N__0f971116_23_cutlass_grouped_gemm_cu_1f7943156ignoreE
	.align		8
        /*0048*/ 	.dword	_ZN54_INTERNAL_0f971116_23_cutlass_grouped_gemm_cu_1f7943154cuda3std3__419piecewise_constructE
	.align		8
        /*0050*/ 	.dword	_ZN54_INTERNAL_0f971116_23_cutlass_grouped_gemm_cu_1f7943154cuda3std3__48in_placeE
	.align		8
        /*0058*/ 	.dword	_ZN54_INTERNAL_0f971116_23_cutlass_grouped_gemm_cu_1f7943154cuda3std3__420unreachable_sentinelE
	.align		8
        /*0060*/ 	.dword	_ZN54_INTERNAL_0f971116_23_cutlass_grouped_gemm_cu_1f7943154cuda3std3__47nulloptE
	.align		8
        /*0068*/ 	.dword	_ZN54_INTERNAL_0f971116_23_cutlass_grouped_gemm_cu_1f7943154cuda3std3__48unexpectE
	.align		8
        /*0070*/ 	.dword	_ZN54_INTERNAL_0f971116_23_cutlass_grouped_gemm_cu_1f7943154cuda3std6ranges3__45__cpo4swapE
	.align		8
        /*0078*/ 	.dword	_ZN54_INTERNAL_0f971116_23_cutlass_grouped_gemm_cu_1f7943154cuda3std6ranges3__45__cpo9iter_moveE
	.align		8
        /*0080*/ 	.dword	_ZN54_INTERNAL_0f971116_23_cutlass_grouped_gemm_cu_1f7943154cuda3std6ranges3__45__cpo5beginE
	.align		8
        /*0088*/ 	.dword	_ZN54_INTERNAL_0f971116_23_cutlass_grouped_gemm_cu_1f7943154cuda3std6ranges3__45__cpo3endE
	.align		8
        /*0090*/ 	.dword	_ZN54_INTERNAL_0f971116_23_cutlass_grouped_gemm_cu_1f7943154cuda3std6ranges3__45__cpo6cbeginE
	.align		8
        /*0098*/ 	.dword	_ZN54_INTERNAL_0f971116_23_cutlass_grouped_gemm_cu_1f7943154cuda3std6ranges3__45__cpo4cendE
	.align		8
        /*00a0*/ 	.dword	_ZN54_INTERNAL_0f971116_23_cutlass_grouped_gemm_cu_1f7943154cuda3std6ranges3__45__cpo7advanceE
	.align		8
        /*00a8*/ 	.dword	_ZN54_INTERNAL_0f971116_23_cutlass_grouped_gemm_cu_1f7943154cuda3std6ranges3__45__cpo9iter_swapE
	.align		8
        /*00b0*/ 	.dword	_ZN54_INTERNAL_0f971116_23_cutlass_grouped_gemm_cu_1f7943154cuda3std6ranges3__45__cpo4nextE
	.align		8
        /*00b8*/ 	.dword	_ZN54_INTERNAL_0f971116_23_cutlass_grouped_gemm_cu_1f7943154cuda3std6ranges3__45__cpo4prevE
	.align		8
        /*00c0*/ 	.dword	_ZN54_INTERNAL_0f971116_23_cutlass_grouped_gemm_cu_1f7943154cuda3std6ranges3__45__cpo4dataE
	.align		8
        /*00c8*/ 	.dword	_ZN54_INTERNAL_0f971116_23_cutlass_grouped_gemm_cu_1f7943154cuda3std6ranges3__45__cpo5cdataE
	.align		8
        /*00d0*/ 	.dword	_ZN54_INTERNAL_0f971116_23_cutlass_grouped_gemm_cu_1f7943154cuda3std6ranges3__45__cpo4sizeE
	.align		8
        /*00d8*/ 	.dword	_ZN54_INTERNAL_0f971116_23_cutlass_grouped_gemm_cu_1f7943154cuda3std6ranges3__45__cpo5ssizeE
	.align		8
        /*00e0*/ 	.dword	_ZN54_INTERNAL_0f971116_23_cutlass_grouped_gemm_cu_1f7943154cuda3std6ranges3__45__cpo8distanceE
	.align		8
        /*00e8*/ 	.dword	_ZN54_INTERNAL_0f971116_23_cutlass_grouped_gemm_cu_1f7943156thrust24THRUST_300001_SM_1000_NS6system6detail10sequential3seqE
	.align		8
        /*00f0*/ 	.dword	_ZN54_INTERNAL_0f971116_23_cutlass_grouped_gemm_cu_1f7943156thrust24THRUST_300001_SM_1000_NS12placeholders2_1E
	.align		8
        /*00f8*/ 	.dword	_ZN54_INTERNAL_0f971116_23_cutlass_grouped_gemm_cu_1f7943156thrust24THRUST_300001_SM_1000_NS12placeholders2_2E
	.align		8
        /*0100*/ 	.dword	_ZN54_INTERNAL_0f971116_23_cutlass_grouped_gemm_cu_1f7943156thrust24THRUST_300001_SM_1000_NS12placeholders2_3E
	.align		8
        /*0108*/ 	.dword	_ZN54_INTERNAL_0f971116_23_cutlass_grouped_gemm_cu_1f7943156thrust24THRUST_300001_SM_1000_NS12placeholders2_4E
	.align		8
        /*0110*/ 	.dword	_ZN54_INTERNAL_0f971116_23_cutlass_grouped_gemm_cu_1f7943156thrust24THRUST_300001_SM_1000_NS12placeholders2_5E
	.align		8
        /*0118*/ 	.dword	_ZN54_INTERNAL_0f971116_23_cutlass_grouped_gemm_cu_1f7943156thrust24THRUST_300001_SM_1000_NS12placeholders2_6E
	.align		8
        /*0120*/ 	.dword	_ZN54_INTERNAL_0f971116_23_cutlass_grouped_gemm_cu_1f7943156thrust24THRUST_300001_SM_1000_NS12placeholders2_7E
	.align		8
        /*0128*/ 	.dword	_ZN54_INTERNAL_0f971116_23_cutlass_grouped_gemm_cu_1f7943156thrust24THRUST_300001_SM_1000_NS12placeholders2_8E
	.align		8
        /*0130*/ 	.dword	_ZN54_INTERNAL_0f971116_23_cutlass_grouped_gemm_cu_1f7943156thrust24THRUST_300001_SM_1000_NS12placeholders2_9E
	.align		8
        /*0138*/ 	.dword	_ZN54_INTERNAL_0f971116_23_cutlass_grouped_gemm_cu_1f7943156thrust24THRUST_300001_SM_1000_NS12placeholders3_10E
	.align		8
        /*0140*/ 	.dword	_ZN54_INTERNAL_0f971116_23_cutlass_grouped_gemm_cu_1f7943154cute7productE
	.align		8
        /*0148*/ 	.dword	_ZN54_INTERNAL_0f971116_23_cutlass_grouped_gemm_cu_1f7943154cute1_E
	.align		8
        /*0150*/ 	.dword	$str$20
	.align		8
        /*0158*/ 	.dword	vprintf


//--------------------- .text._ZN3cub18CUB_300001_SM_10006detail11EmptyKernelIvEEvv --------------------------
	.section	.text._ZN3cub18CUB_300001_SM_10006detail11EmptyKernelIvEEvv,"ax",@progbits
	.align	128
        .global         _ZN3cub18CUB_300001_SM_10006detail11EmptyKernelIvEEvv
        .type           _ZN3cub18CUB_300001_SM_10006detail11EmptyKernelIvEEvv,@function
        .size           _ZN3cub18CUB_300001_SM_10006detail11EmptyKernelIvEEvv,(.L_x_19 - _ZN3cub18CUB_300001_SM_10006detail11EmptyKernelIvEEvv)
        .other          _ZN3cub18CUB_300001_SM_10006detail11EmptyKernelIvEEvv,@"STO_CUDA_ENTRY STV_DEFAULT"
_ZN3cub18CUB_300001_SM_10006detail11EmptyKernelIvEEvv:
.text._ZN3cub18CUB_300001_SM_10006detail11EmptyKernelIvEEvv:
[----:B------:R-:W-:Y:S01]  /*0000*/  LDC R1, c[0x0][0x37c] ;  /* 0x0000df00ff017b82 */ /* 0x000fe20000000800 */
[----:B------:R-:W-:Y:S05]  /*0010*/  EXIT ;  /* 0x000000000000794d */ /* 0x000fea0003800000 */
.L_x_0:
[----:B------:R-:W-:-:S00]  /*0020*/  BRA `(.L_x_0) ;  /* 0xfffffffc00fc7947 */ /* 0x000fc0000383ffff */
[----:B------:R-:W-:-:S00]  /*0030*/  NOP ;  /* 0x0000000000007918 */ /* 0x000fc00000000000 */
        /* <DEDUP_REMOVED lines=12> */
.L_x_19:


//--------------------- .text._ZN7cutlass13device_kernelINS_4gemm6kernel13GemmUniversalINS1_17GroupProblemShapeIN4cute5tupleIJiiiEEEEENS1_10collective13CollectiveMmaINS1_39MainloopSm90ArrayTmaGmmaWarpSpecializedILi3ENS6_IJNS5_1CILi1EEENSC_ILi2EEESD_EEENS1_40KernelPtrArrayTmaWarpSpecializedPingpongEEENS6_IJNSC_ILi128EEESI_SI_EEENS_10bfloat16_tEPNS6_IJlSD_NSC_ILi0EEEEEESK_SN_NS5_8TiledMMAINS5_8MMA_AtomIJNS5_4SM904GMMA28MMA_64x128x16_F32BF16BF16_SSILNSR_5MajorE0ELST_0ELNSR_7ScaleInE1ELSU_1EEEEEENS5_6LayoutINS6_IJSD_SD_SD_EEENS6_IJSL_SL_SL_EEEEENS6_IJNS5_10UnderscoreES11_S11_EEEEENS5_23SM90_TMA_LOAD_MULTICASTENS5_14ComposedLayoutINS5_7SwizzleILi3ELi4ELi3EEENS5_18smem_ptr_flag_bitsILi16EEENSX_INS6_IJNSC_ILi8EEENSC_ILi64EEEEEENS6_IJS1B_SD_EEEEEEEvNS5_8identityENS5_13SM90_TMA_LOADES1F_vS1G_EENS_8epilogue10collective18CollectiveEpilogueINS1J_30Sm90PtrArrayTmaWarpSpecializedILi4ELi2ELi16ELb1ELb0ELi2EEEJSJ_NS6_IJS1B_NSC_ILi32EEEEEESK_SN_SK_SN_NS1J_6fusion15FusionCallbacksIS1N_NS1Q_17LinearCombinationISK_fSK_fLNS_15FloatRoundStyleE2EEESJ_S1P_JEEES1H_NS15_INS16_ILi2ELi4ELi3EEES19_NSX_INS6_IJS1A_S1O_EEENS6_IJS1O_SD_EEEEEEENS5_17SM75_U32x4_LDSM_NENS5_14SM90_TMA_STOREES20_NS5_17SM90_U32x4_STSM_NENS5_9Copy_AtomIJS23_NS_6half_tEEEEvEEEvvEEEEvNT_6ParamsE --------------------------
	.section	.text._ZN7cutlass13device_kernelINS_4gemm6kernel13GemmUniversalINS1_17GroupProblemShapeIN4cute5tupleIJiiiEEEEENS1_10collective13CollectiveMmaINS1_39MainloopSm90ArrayTmaGmmaWarpSpecializedILi3ENS6_IJNS5_1CILi1EEENSC_ILi2EEESD_EEENS1_40KernelPtrArrayTmaWarpSpecializedPingpongEEENS6_IJNSC_ILi128EEESI_SI_EEENS_10bfloat16_tEPNS6_IJlSD_NSC_ILi0EEEEEESK_SN_NS5_8TiledMMAINS5_8MMA_AtomIJNS5_4SM904GMMA28MMA_64x128x16_F32BF16BF16_SSILNSR_5MajorE0ELST_0ELNSR_7ScaleInE1ELSU_1EEEEEENS5_6LayoutINS6_IJSD_SD_SD_EEENS6_IJSL_SL_SL_EEEEENS6_IJNS5_10UnderscoreES11_S11_EEEEENS5_23SM90_TMA_LOAD_MULTICASTENS5_14ComposedLayoutINS5_7SwizzleILi3ELi4ELi3EEENS5_18smem_ptr_flag_bitsILi16EEENSX_INS6_IJNSC_ILi8EEENSC_ILi64EEEEEENS6_IJS1B_SD_EEEEEEEvNS5_8identityENS5_13SM90_TMA_LOADES1F_vS1G_EENS_8epilogue10collective18CollectiveEpilogueINS1J_30Sm90PtrArrayTmaWarpSpecializedILi4ELi2ELi16ELb1ELb0ELi2EEEJSJ_NS6_IJS1B_NSC_ILi32EEEEEESK_SN_SK_SN_NS1J_6fusion15FusionCallbacksIS1N_NS1Q_17LinearCombinationISK_fSK_fLNS_15FloatRoundStyleE2EEESJ_S1P_JEEES1H_NS15_INS16_ILi2ELi4ELi3EEES19_NSX_INS6_IJS1A_S1O_EEENS6_IJS1O_SD_EEEEEEENS5_17SM75_U32x4_LDSM_NENS5_14SM90_TMA_STOREES20_NS5_17SM90_U32x4_STSM_NENS5_9Copy_AtomIJS23_NS_6half_tEEEEvEEEvvEEEEvNT_6ParamsE,"ax",@progbits
	.align	128
.text._ZN7cutlass13device_kernelINS_4gemm6kernel13GemmUniversalINS1_17GroupProblemShapeIN4cute5tupleIJiiiEEEEENS1_10collective13CollectiveMmaINS1_39MainloopSm90ArrayTmaGmmaWarpSpecializedILi3ENS6_IJNS5_1CILi1EEENSC_ILi2EEESD_EEENS1_40KernelPtrArrayTmaWarpSpecializedPingpongEEENS6_IJNSC_ILi128EEESI_SI_EEENS_10bfloat16_tEPNS6_IJlSD_NSC_ILi0EEEEEESK_SN_NS5_8TiledMMAINS5_8MMA_AtomIJNS5_4SM904GMMA28MMA_64x128x16_F32BF16BF16_SSILNSR_5MajorE0ELST_0ELNSR_7ScaleInE1ELSU_1EEEEEENS5_6LayoutINS6_IJSD_SD_SD_EEENS6_IJSL_SL_SL_EEEEENS6_IJNS5_10UnderscoreES11_S11_EEEEENS5_23SM90_TMA_LOAD_MULTICASTENS5_14ComposedLayoutINS5_7SwizzleILi3ELi4ELi3EEENS5_18smem_ptr_flag_bitsILi16EEENSX_INS6_IJNSC_ILi8EEENSC_ILi64EEEEEENS6_IJS1B_SD_EEEEEEEvNS5_8identityENS5_13SM90_TMA_LOADES1F_vS1G_EENS_8epilogue10collective18CollectiveEpilogueINS1J_30Sm90PtrArrayTmaWarpSpecializedILi4ELi2ELi16ELb1ELb0ELi2EEEJSJ_NS6_IJS1B_NSC_ILi32EEEEEESK_SN_SK_SN_NS1J_6fusion15FusionCallbacksIS1N_NS1Q_17LinearCombinationISK_fSK_fLNS_15FloatRoundStyleE2EEESJ_S1P_JEEES1H_NS15_INS16_ILi2ELi4ELi3EEES19_NSX_INS6_IJS1A_S1O_EEENS6_IJS1O_SD_EEEEEEENS5_17SM75_U32x4_LDSM_NENS5_14SM90_TMA_STOREES20_NS5_17SM90_U32x4_STSM_NENS5_9Copy_AtomIJS23_NS_6half_tEEEEvEEEvvEEEEvNT_6ParamsE:
        .type           _ZN7cutlass13device_kernelINS_4gemm6kernel13GemmUniversalINS1_17GroupProblemShapeIN4cute5tupleIJiiiEEEEENS1_10collective13CollectiveMmaINS1_39MainloopSm90ArrayTmaGmmaWarpSpecializedILi3ENS6_IJNS5_1CILi1EEENSC_ILi2EEESD_EEENS1_40KernelPtrArrayTmaWarpSpecializedPingpongEEENS6_IJNSC_ILi128EEESI_SI_EEENS_10bfloat16_tEPNS6_IJlSD_NSC_ILi0EEEEEESK_SN_NS5_8TiledMMAINS5_8MMA_AtomIJNS5_4SM904GMMA28MMA_64x128x16_F32BF16BF16_SSILNSR_5MajorE0ELST_0ELNSR_7ScaleInE1ELSU_1EEEEEENS5_6LayoutINS6_IJSD_SD_SD_EEENS6_IJSL_SL_SL_EEEEENS6_IJNS5_10UnderscoreES11_S11_EEEEENS5_23SM90_TMA_LOAD_MULTICASTENS5_14ComposedLayoutINS5_7SwizzleILi3ELi4ELi3EEENS5_18smem_ptr_flag_bitsILi16EEENSX_INS6_IJNSC_ILi8EEENSC_ILi64EEEEEENS6_IJS1B_SD_EEEEEEEvNS5_8identityENS5_13SM90_TMA_LOADES1F_vS1G_EENS_8epilogue10collective18CollectiveEpilogueINS1J_30Sm90PtrArrayTmaWarpSpecializedILi4ELi2ELi16ELb1ELb0ELi2EEEJSJ_NS6_IJS1B_NSC_ILi32EEEEEESK_SN_SK_SN_NS1J_6fusion15FusionCallbacksIS1N_NS1Q_17LinearCombinationISK_fSK_fLNS_15FloatRoundStyleE2EEESJ_S1P_JEEES1H_NS15_INS16_ILi2ELi4ELi3EEES19_NSX_INS6_IJS1A_S1O_EEENS6_IJS1O_SD_EEEEEEENS5_17SM75_U32x4_LDSM_NENS5_14SM90_TMA_STOREES20_NS5_17SM90_U32x4_STSM_NENS5_9Copy_AtomIJS23_NS_6half_tEEEEvEEEvvEEEEvNT_6ParamsE,@function
        .size           _ZN7cutlass13device_kernelINS_4gemm6kernel13GemmUniversalINS1_17GroupProblemShapeIN4cute5tupleIJiiiEEEEENS1_10collective13CollectiveMmaINS1_39MainloopSm90ArrayTmaGmmaWarpSpecializedILi3ENS6_IJNS5_1CILi1EEENSC_ILi2EEESD_EEENS1_40KernelPtrArrayTmaWarpSpecializedPingpongEEENS6_IJNSC_ILi128EEESI_SI_EEENS_10bfloat16_tEPNS6_IJlSD_NSC_ILi0EEEEEESK_SN_NS5_8TiledMMAINS5_8MMA_AtomIJNS5_4SM904GMMA28MMA_64x128x16_F32BF16BF16_SSILNSR_5MajorE0ELST_0ELNSR_7ScaleInE1ELSU_1EEEEEENS5_6LayoutINS6_IJSD_SD_SD_EEENS6_IJSL_SL_SL_EEEEENS6_IJNS5_10UnderscoreES11_S11_EEEEENS5_23SM90_TMA_LOAD_MULTICASTENS5_14ComposedLayoutINS5_7SwizzleILi3ELi4ELi3EEENS5_18smem_ptr_flag_bitsILi16EEENSX_INS6_IJNSC_ILi8EEENSC_ILi64EEEEEENS6_IJS1B_SD_EEEEEEEvNS5_8identityENS5_13SM90_TMA_LOADES1F_vS1G_EENS_8epilogue10collective18CollectiveEpilogueINS1J_30Sm90PtrArrayTmaWarpSpecializedILi4ELi2ELi16ELb1ELb0ELi2EEEJSJ_NS6_IJS1B_NSC_ILi32EEEEEESK_SN_SK_SN_NS1J_6fusion15FusionCallbacksIS1N_NS1Q_17LinearCombinationISK_fSK_fLNS_15FloatRoundStyleE2EEESJ_S1P_JEEES1H_NS15_INS16_ILi2ELi4ELi3EEES19_NSX_INS6_IJS1A_S1O_EEENS6_IJS1O_SD_EEEEEEENS5_17SM75_U32x4_LDSM_NENS5_14SM90_TMA_STOREES20_NS5_17SM90_U32x4_STSM_NENS5_9Copy_AtomIJS23_NS_6half_tEEEEvEEEvvEEEEvNT_6ParamsE,(.L_x_13 - _ZN7cutlass13device_kernelINS_4gemm6kernel13GemmUniversalINS1_17GroupProblemShapeIN4cute5tupleIJiiiEEEEENS1_10collective13CollectiveMmaINS1_39MainloopSm90ArrayTmaGmmaWarpSpecializedILi3ENS6_IJNS5_1CILi1EEENSC_ILi2EEESD_EEENS1_40KernelPtrArrayTmaWarpSpecializedPingpongEEENS6_IJNSC_ILi128EEESI_SI_EEENS_10bfloat16_tEPNS6_IJlSD_NSC_ILi0EEEEEESK_SN_NS5_8TiledMMAINS5_8MMA_AtomIJNS5_4SM904GMMA28MMA_64x128x16_F32BF16BF16_SSILNSR_5MajorE0ELST_0ELNSR_7ScaleInE1ELSU_1EEEEEENS5_6LayoutINS6_IJSD_SD_SD_EEENS6_IJSL_SL_SL_EEEEENS6_IJNS5_10UnderscoreES11_S11_EEEEENS5_23SM90_TMA_LOAD_MULTICASTENS5_14ComposedLayoutINS5_7SwizzleILi3ELi4ELi3EEENS5_18smem_ptr_flag_bitsILi16EEENSX_INS6_IJNSC_ILi8EEENSC_ILi64EEEEEENS6_IJS1B_SD_EEEEEEEvNS5_8identityENS5_13SM90_TMA_LOADES1F_vS1G_EENS_8epilogue10collective18CollectiveEpilogueINS1J_30Sm90PtrArrayTmaWarpSpecializedILi4ELi2ELi16ELb1ELb0ELi2EEEJSJ_NS6_IJS1B_NSC_ILi32EEEEEESK_SN_SK_SN_NS1J_6fusion15FusionCallbacksIS1N_NS1Q_17LinearCombinationISK_fSK_fLNS_15FloatRoundStyleE2EEESJ_S1P_JEEES1H_NS15_INS16_ILi2ELi4ELi3EEES19_NSX_INS6_IJS1A_S1O_EEENS6_IJS1O_SD_EEEEEEENS5_17SM75_U32x4_LDSM_NENS5_14SM90_TMA_STOREES20_NS5_17SM90_U32x4_STSM_NENS5_9Copy_AtomIJS23_NS_6half_tEEEEvEEEvvEEEEvNT_6ParamsE)
        .other          _ZN7cutlass13device_kernelINS_4gemm6kernel13GemmUniversalINS1_17GroupProblemShapeIN4cute5tupleIJiiiEEEEENS1_10collective13CollectiveMmaINS1_39MainloopSm90ArrayTmaGmmaWarpSpecializedILi3ENS6_IJNS5_1CILi1EEENSC_ILi2EEESD_EEENS1_40KernelPtrArrayTmaWarpSpecializedPingpongEEENS6_IJNSC_ILi128EEESI_SI_EEENS_10bfloat16_tEPNS6_IJlSD_NSC_ILi0EEEEEESK_SN_NS5_8TiledMMAINS5_8MMA_AtomIJNS5_4SM904GMMA28MMA_64x128x16_F32BF16BF16_SSILNSR_5MajorE0ELST_0ELNSR_7ScaleInE1ELSU_1EEEEEENS5_6LayoutINS6_IJSD_SD_SD_EEENS6_IJSL_SL_SL_EEEEENS6_IJNS5_10UnderscoreES11_S11_EEEEENS5_23SM90_TMA_LOAD_MULTICASTENS5_14ComposedLayoutINS5_7SwizzleILi3ELi4ELi3EEENS5_18smem_ptr_flag_bitsILi16EEENSX_INS6_IJNSC_ILi8EEENSC_ILi64EEEEEENS6_IJS1B_SD_EEEEEEEvNS5_8identityENS5_13SM90_TMA_LOADES1F_vS1G_EENS_8epilogue10collective18CollectiveEpilogueINS1J_30Sm90PtrArrayTmaWarpSpecializedILi4ELi2ELi16ELb1ELb0ELi2EEEJSJ_NS6_IJS1B_NSC_ILi32EEEEEESK_SN_SK_SN_NS1J_6fusion15FusionCallbacksIS1N_NS1Q_17LinearCombinationISK_fSK_fLNS_15FloatRoundStyleE2EEESJ_S1P_JEEES1H_NS15_INS16_ILi2ELi4ELi3EEES19_NSX_INS6_IJS1A_S1O_EEENS6_IJS1O_SD_EEEEEEENS5_17SM75_U32x4_LDSM_NENS5_14SM90_TMA_STOREES20_NS5_17SM90_U32x4_STSM_NENS5_9Copy_AtomIJS23_NS_6half_tEEEEvEEEvvEEEEvNT_6ParamsE,@"STO_CUDA_ENTRY STV_DEFAULT"
_ZN7cutlass13device_kernelINS_4gemm6kernel13GemmUniversalINS1_17GroupProblemShapeIN4cute5tupleIJiiiEEEEENS1_10collective13CollectiveMmaINS1_39MainloopSm90ArrayTmaGmmaWarpSpecializedILi3ENS6_IJNS5_1CILi1EEENSC_ILi2EEESD_EEENS1_40KernelPtrArrayTmaWarpSpecializedPingpongEEENS6_IJNSC_ILi128EEESI_SI_EEENS_10bfloat16_tEPNS6_IJlSD_NSC_ILi0EEEEEESK_SN_NS5_8TiledMMAINS5_8MMA_AtomIJNS5_4SM904GMMA28MMA_64x128x16_F32BF16BF16_SSILNSR_5MajorE0ELST_0ELNSR_7ScaleInE1ELSU_1EEEEEENS5_6LayoutINS6_IJSD_SD_SD_EEENS6_IJSL_SL_SL_EEEEENS6_IJNS5_10UnderscoreES11_S11_EEEEENS5_23SM90_TMA_LOAD_MULTICASTENS5_14ComposedLayoutINS5_7SwizzleILi3ELi4ELi3EEENS5_18smem_ptr_flag_bitsILi16EEENSX_INS6_IJNSC_ILi8EEENSC_ILi64EEEEEENS6_IJS1B_SD_EEEEEEEvNS5_8identityENS5_13SM90_TMA_LOADES1F_vS1G_EENS_8epilogue10collective18CollectiveEpilogueINS1J_30Sm90PtrArrayTmaWarpSpecializedILi4ELi2ELi16ELb1ELb0ELi2EEEJSJ_NS6_IJS1B_NSC_ILi32EEEEEESK_SN_SK_SN_NS1J_6fusion15FusionCallbacksIS1N_NS1Q_17LinearCombinationISK_fSK_fLNS_15FloatRoundStyleE2EEESJ_S1P_JEEES1H_NS15_INS16_ILi2ELi4ELi3EEES19_NSX_INS6_IJS1A_S1O_EEENS6_IJS1O_SD_EEEEEEENS5_17SM75_U32x4_LDSM_NENS5_14SM90_TMA_STOREES20_NS5_17SM90_U32x4_STSM_NENS5_9Copy_AtomIJS23_NS_6half_tEEEEvEEEvvEEEEvNT_6ParamsE:
[----:B------:R-:W0:Y:S01]  /*0000*/  LDC R1, c[0x0][0x37c] ;  /* 0x0000df00ff017b82 */ /* 0x000e220000000800 */
[----:B------:R-:W-:Y:S01]  /*0010*/  MOV R0, 0x158 ;  /* 0x0000015800007802 */ /* 0x000fe20000000f00 */
[----:B------:R-:W1:Y:S01]  /*0020*/  LDCU.64 UR4, c[0x4][0x150] ;  /* 0x01002a00ff0477ac */ /* 0x000e620008000a00 */
[----:B------:R-:W-:-:S05]  /*0030*/  CS2R R6, SRZ ;  /* 0x0000000000067805 */ /* 0x000fca000001ff00 */
[----:B------:R2:W3:Y:S01]  /*0040*/  LDC.64 R2, c[0x4][R0] ;  /* 0x0100000000027b82 */ /* 0x0004e20000000a00 */
[----:B-1----:R-:W-:Y:S02]  /*0050*/  IMAD.U32 R4, RZ, RZ, UR4 ;  /* 0x00000004ff047e24 */ /* 0x002fe4000f8e00ff */
[----:B--2---:R-:W-:-:S07]  /*0060*/  IMAD.U32 R5, RZ, RZ, UR5 ;  /* 0x00000005ff057e24 */ /* 0x004fce000f8e00ff */
[----:B------:R-:W-:-:S07]  /*0070*/  LEPC R20, `(.L_x_1) ;  /* 0x000000001014794e */ /* 0x000fce0000000000 */
[----:B0--3--:R-:W-:Y:S05]  /*0080*/  CALL.ABS.NOINC R2 ;  /* 0x0000000002007343 */ /* 0x009fea0003c00000 */
.L_x_1:
[----:B------:R-:W-:Y:S05]  /*0090*/  EXIT ;  /* 0x000000000000794d */ /* 0x000fea0003800000 */
.L_x_2:
        /* <DEDUP_REMOVED lines=14> */
.L_x_13:


//--------------------- .text._ZN7cutlass13device_kernelINS_4gemm6kernel13GemmUniversalINS1_17GroupProblemShapeIN4cute5tupleIJiiiEEEEENS1_10collective13CollectiveMmaINS1_39MainloopSm90ArrayTmaGmmaWarpSpecializedILi3ENS6_IJNS5_1CILi1EEENSC_ILi2EEESD_EEENS1_40KernelPtrArrayTmaWarpSpecializedPingpongEEENS6_IJNSC_ILi128EEESI_SI_EEENS_10bfloat16_tEPNS6_IJSD_lNSC_ILi0EEEEEESK_SN_NS5_8TiledMMAINS5_8MMA_AtomIJNS5_4SM904GMMA28MMA_64x128x16_F32BF16BF16_SSILNSR_5MajorE1ELST_1ELNSR_7ScaleInE1ELSU_1EEEEEENS5_6LayoutINS6_IJSD_SD_SD_EEENS6_IJSL_SL_SL_EEEEENS6_IJNS5_10UnderscoreES11_S11_EEEEENS5_23SM90_TMA_LOAD_MULTICASTENS5_14ComposedLayoutINS5_7SwizzleILi3ELi4ELi3EEENS5_18smem_ptr_flag_bitsILi16EEENSX_INS6_IJNSC_ILi64EEENSC_ILi8EEEEEENS6_IJSD_S1A_EEEEEEEvNS5_8identityENS5_13SM90_TMA_LOADES1F_vS1G_EENS_8epilogue10collective18CollectiveEpilogueINS1J_30Sm90PtrArrayTmaWarpSpecializedILi4ELi2ELi16ELb1ELb0ELi2EEEJSJ_NS6_IJS1A_NSC_ILi32EEEEEESK_PNS6_IJlSD_SL_EEESK_S1R_NS1J_6fusion15FusionCallbacksIS1N_NS1S_17LinearCombinationISK_fSK_fLNS_15FloatRoundStyleE2EEESJ_S1P_JEEES1H_NS15_INS16_ILi2ELi4ELi3EEES19_NSX_INS6_IJS1B_S1O_EEENS6_IJS1O_SD_EEEEEEENS5_17SM75_U32x4_LDSM_NENS5_14SM90_TMA_STOREES22_NS5_17SM90_U32x4_STSM_NENS5_9Copy_AtomIJS25_NS_6half_tEEEEvEEEvvEEEEvNT_6ParamsE --------------------------
	.section	.text._ZN7cutlass13device_kernelINS_4gemm6kernel13GemmUniversalINS1_17GroupProblemShapeIN4cute5tupleIJiiiEEEEENS1_10collective13CollectiveMmaINS1_39MainloopSm90ArrayTmaGmmaWarpSpecializedILi3ENS6_IJNS5_1CILi1EEENSC_ILi2EEESD_EEENS1_40KernelPtrArrayTmaWarpSpecializedPingpongEEENS6_IJNSC_ILi128EEESI_SI_EEENS_10bfloat16_tEPNS6_IJSD_lNSC_ILi0EEEEEESK_SN_NS5_8TiledMMAINS5_8MMA_AtomIJNS5_4SM904GMMA28MMA_64x128x16_F32BF16BF16_SSILNSR_5MajorE1ELST_1ELNSR_7ScaleInE1ELSU_1EEEEEENS5_6LayoutINS6_IJSD_SD_SD_EEENS6_IJSL_SL_SL_EEEEENS6_IJNS5_10UnderscoreES11_S11_EEEEENS5_23SM90_TMA_LOAD_MULTICASTENS5_14ComposedLayoutINS5_7SwizzleILi3ELi4ELi3EEENS5_18smem_ptr_flag_bitsILi16EEENSX_INS6_IJNSC_ILi64EEENSC_ILi8EEEEEENS6_IJSD_S1A_EEEEEEEvNS5_8identityENS5_13SM90_TMA_LOADES1F_vS1G_EENS_8epilogue10collective18CollectiveEpilogueINS1J_30Sm90PtrArrayTmaWarpSpecializedILi4ELi2ELi16ELb1ELb0ELi2EEEJSJ_NS6_IJS1A_NSC_ILi32EEEEEESK_PNS6_IJlSD_SL_EEESK_S1R_NS1J_6fusion15FusionCallbacksIS1N_NS1S_17LinearCombinationISK_fSK_fLNS_15FloatRoundStyleE2EEESJ_S1P_JEEES1H_NS15_INS16_ILi2ELi4ELi3EEES19_NSX_INS6_IJS1B_S1O_EEENS6_IJS1O_SD_EEEEEEENS5_17SM75_U32x4_LDSM_NENS5_14SM90_TMA_STOREES22_NS5_17SM90_U32x4_STSM_NENS5_9Copy_AtomIJS25_NS_6half_tEEEEvEEEvvEEEEvNT_6ParamsE,"ax",@progbits
	.align	128
.text._ZN7cutlass13device_kernelINS_4gemm6kernel13GemmUniversalINS1_17GroupProblemShapeIN4cute5tupleIJiiiEEEEENS1_10collective13CollectiveMmaINS1_39MainloopSm90ArrayTmaGmmaWarpSpecializedILi3ENS6_IJNS5_1CILi1EEENSC_ILi2EEESD_EEENS1_40KernelPtrArrayTmaWarpSpecializedPingpongEEENS6_IJNSC_ILi128EEESI_SI_EEENS_10bfloat16_tEPNS6_IJSD_lNSC_ILi0EEEEEESK_SN_NS5_8TiledMMAINS5_8MMA_AtomIJNS5_4SM904GMMA28MMA_64x128x16_F32BF16BF16_SSILNSR_5MajorE1ELST_1ELNSR_7ScaleInE1ELSU_1EEEEEENS5_6LayoutINS6_IJSD_SD_SD_EEENS6_IJSL_SL_SL_EEEEENS6_IJNS5_10UnderscoreES11_S11_EEEEENS5_23SM90_TMA_LOAD_MULTICASTENS5_14ComposedLayoutINS5_7SwizzleILi3ELi4ELi3EEENS5_18smem_ptr_flag_bitsILi16EEENSX_INS6_IJNSC_ILi64EEENSC_ILi8EEEEEENS6_IJSD_S1A_EEEEEEEvNS5_8identityENS5_13SM90_TMA_LOADES1F_vS1G_EENS_8epilogue10collective18CollectiveEpilogueINS1J_30Sm90PtrArrayTmaWarpSpecializedILi4ELi2ELi16ELb1ELb0ELi2EEEJSJ_NS6_IJS1A_NSC_ILi32EEEEEESK_PNS6_IJlSD_SL_EEESK_S1R_NS1J_6fusion15FusionCallbacksIS1N_NS1S_17LinearCombinationISK_fSK_fLNS_15FloatRoundStyleE2EEESJ_S1P_JEEES1H_NS15_INS16_ILi2ELi4ELi3EEES19_NSX_INS6_IJS1B_S1O_EEENS6_IJS1O_SD_EEEEEEENS5_17SM75_U32x4_LDSM_NENS5_14SM90_TMA_STOREES22_NS5_17SM90_U32x4_STSM_NENS5_9Copy_AtomIJS25_NS_6half_tEEEEvEEEvvEEEEvNT_6ParamsE:
        .type           _ZN7cutlass13device_kernelINS_4gemm6kernel13GemmUniversalINS1_17GroupProblemShapeIN4cute5tupleIJiiiEEEEENS1_10collective13CollectiveMmaINS1_39MainloopSm90ArrayTmaGmmaWarpSpecializedILi3ENS6_IJNS5_1CILi1EEENSC_ILi2EEESD_EEENS1_40KernelPtrArrayTmaWarpSpecializedPingpongEEENS6_IJNSC_ILi128EEESI_SI_EEENS_10bfloat16_tEPNS6_IJSD_lNSC_ILi0EEEEEESK_SN_NS5_8TiledMMAINS5_8MMA_AtomIJNS5_4SM904GMMA28MMA_64x128x16_F32BF16BF16_SSILNSR_5MajorE1ELST_1ELNSR_7ScaleInE1ELSU_1EEEEEENS5_6LayoutINS6_IJSD_SD_SD_EEENS6_IJSL_SL_SL_EEEEENS6_IJNS5_10UnderscoreES11_S11_EEEEENS5_23SM90_TMA_LOAD_MULTICASTENS5_14ComposedLayoutINS5_7SwizzleILi3ELi4ELi3EEENS5_18smem_ptr_flag_bitsILi16EEENSX_INS6_IJNSC_ILi64EEENSC_ILi8EEEEEENS6_IJSD_S1A_EEEEEEEvNS5_8identityENS5_13SM90_TMA_LOADES1F_vS1G_EENS_8epilogue10collective18CollectiveEpilogueINS1J_30Sm90PtrArrayTmaWarpSpecializedILi4ELi2ELi16ELb1ELb0ELi2EEEJSJ_NS6_IJS1A_NSC_ILi32EEEEEESK_PNS6_IJlSD_SL_EEESK_S1R_NS1J_6fusion15FusionCallbacksIS1N_NS1S_17LinearCombinationISK_fSK_fLNS_15FloatRoundStyleE2EEESJ_S1P_JEEES1H_NS15_INS16_ILi2ELi4ELi3EEES19_NSX_INS6_IJS1B_S1O_EEENS6_IJS1O_SD_EEEEEEENS5_17SM75_U32x4_LDSM_NENS5_14SM90_TMA_STOREES22_NS5_17SM90_U32x4_STSM_NENS5_9Copy_AtomIJS25_NS_6half_tEEEEvEEEvvEEEEvNT_6ParamsE,@function
        .size           _ZN7cutlass13device_kernelINS_4gemm6kernel13GemmUniversalINS1_17GroupProblemShapeIN4cute5tupleIJiiiEEEEENS1_10collective13CollectiveMmaINS1_39MainloopSm90ArrayTmaGmmaWarpSpecializedILi3ENS6_IJNS5_1CILi1EEENSC_ILi2EEESD_EEENS1_40KernelPtrArrayTmaWarpSpecializedPingpongEEENS6_IJNSC_ILi128EEESI_SI_EEENS_10bfloat16_tEPNS6_IJSD_lNSC_ILi0EEEEEESK_SN_NS5_8TiledMMAINS5_8MMA_AtomIJNS5_4SM904GMMA28MMA_64x128x16_F32BF16BF16_SSILNSR_5MajorE1ELST_1ELNSR_7ScaleInE1ELSU_1EEEEEENS5_6LayoutINS6_IJSD_SD_SD_EEENS6_IJSL_SL_SL_EEEEENS6_IJNS5_10UnderscoreES11_S11_EEEEENS5_23SM90_TMA_LOAD_MULTICASTENS5_14ComposedLayoutINS5_7SwizzleILi3ELi4ELi3EEENS5_18smem_ptr_flag_bitsILi16EEENSX_INS6_IJNSC_ILi64EEENSC_ILi8EEEEEENS6_IJSD_S1A_EEEEEEEvNS5_8identityENS5_13SM90_TMA_LOADES1F_vS1G_EENS_8epilogue10collective18CollectiveEpilogueINS1J_30Sm90PtrArrayTmaWarpSpecializedILi4ELi2ELi16ELb1ELb0ELi2EEEJSJ_NS6_IJS1A_NSC_ILi32EEEEEESK_PNS6_IJlSD_SL_EEESK_S1R_NS1J_6fusion15FusionCallbacksIS1N_NS1S_17LinearCombinationISK_fSK_fLNS_15FloatRoundStyleE2EEESJ_S1P_JEEES1H_NS15_INS16_ILi2ELi4ELi3EEES19_NSX_INS6_IJS1B_S1O_EEENS6_IJS1O_SD_EEEEEEENS5_17SM75_U32x4_LDSM_NENS5_14SM90_TMA_STOREES22_NS5_17SM90_U32x4_STSM_NENS5_9Copy_AtomIJS25_NS_6half_tEEEEvEEEvvEEEEvNT_6ParamsE,(.L_x_14 - _ZN7cutlass13device_kernelINS_4gemm6kernel13GemmUniversalINS1_17GroupProblemShapeIN4cute5tupleIJiiiEEEEENS1_10collective13CollectiveMmaINS1_39MainloopSm90ArrayTmaGmmaWarpSpecializedILi3ENS6_IJNS5_1CILi1EEENSC_ILi2EEESD_EEENS1_40KernelPtrArrayTmaWarpSpecializedPingpongEEENS6_IJNSC_ILi128EEESI_SI_EEENS_10bfloat16_tEPNS6_IJSD_lNSC_ILi0EEEEEESK_SN_NS5_8TiledMMAINS5_8MMA_AtomIJNS5_4SM904GMMA28MMA_64x128x16_F32BF16BF16_SSILNSR_5MajorE1ELST_1ELNSR_7ScaleInE1ELSU_1EEEEEENS5_6LayoutINS6_IJSD_SD_SD_EEENS6_IJSL_SL_SL_EEEEENS6_IJNS5_10UnderscoreES11_S11_EEEEENS5_23SM90_TMA_LOAD_MULTICASTENS5_14ComposedLayoutINS5_7SwizzleILi3ELi4ELi3EEENS5_18smem_ptr_flag_bitsILi16EEENSX_INS6_IJNSC_ILi64EEENSC_ILi8EEEEEENS6_IJSD_S1A_EEEEEEEvNS5_8identityENS5_13SM90_TMA_LOADES1F_vS1G_EENS_8epilogue10collective18CollectiveEpilogueINS1J_30Sm90PtrArrayTmaWarpSpecializedILi4ELi2ELi16ELb1ELb0ELi2EEEJSJ_NS6_IJS1A_NSC_ILi32EEEEEESK_PNS6_IJlSD_SL_EEESK_S1R_NS1J_6fusion15FusionCallbacksIS1N_NS1S_17LinearCombinationISK_fSK_fLNS_15FloatRoundStyleE2EEESJ_S1P_JEEES1H_NS15_INS16_ILi2ELi4ELi3EEES19_NSX_INS6_IJS1B_S1O_EEENS6_IJS1O_SD_EEEEEEENS5_17SM75_U32x4_LDSM_NENS5_14SM90_TMA_STOREES22_NS5_17SM90_U32x4_STSM_NENS5_9Copy_AtomIJS25_NS_6half_tEEEEvEEEvvEEEEvNT_6ParamsE)
        .other          _ZN7cutlass13device_kernelINS_4gemm6kernel13GemmUniversalINS1_17GroupProblemShapeIN4cute5tupleIJiiiEEEEENS1_10collective13CollectiveMmaINS1_39MainloopSm90ArrayTmaGmmaWarpSpecializedILi3ENS6_IJNS5_1CILi1EEENSC_ILi2EEESD_EEENS1_40KernelPtrArrayTmaWarpSpecializedPingpongEEENS6_IJNSC_ILi128EEESI_SI_EEENS_10bfloat16_tEPNS6_IJSD_lNSC_ILi0EEEEEESK_SN_NS5_8TiledMMAINS5_8MMA_AtomIJNS5_4SM904GMMA28MMA_64x128x16_F32BF16BF16_SSILNSR_5MajorE1ELST_1ELNSR_7ScaleInE1ELSU_1EEEEEENS5_6LayoutINS6_IJSD_SD_SD_EEENS6_IJSL_SL_SL_EEEEENS6_IJNS5_10UnderscoreES11_S11_EEEEENS5_23SM90_TMA_LOAD_MULTICASTENS5_14ComposedLayoutINS5_7SwizzleILi3ELi4ELi3EEENS5_18smem_ptr_flag_bitsILi16EEENSX_INS6_IJNSC_ILi64EEENSC_ILi8EEEEEENS6_IJSD_S1A_EEEEEEEvNS5_8identityENS5_13SM90_TMA_LOADES1F_vS1G_EENS_8epilogue10collective18CollectiveEpilogueINS1J_30Sm90PtrArrayTmaWarpSpecializedILi4ELi2ELi16ELb1ELb0ELi2EEEJSJ_NS6_IJS1A_NSC_ILi32EEEEEESK_PNS6_IJlSD_SL_EEESK_S1R_NS1J_6fusion15FusionCallbacksIS1N_NS1S_17LinearCombinationISK_fSK_fLNS_15FloatRoundStyleE2EEESJ_S1P_JEEES1H_NS15_INS16_ILi2ELi4ELi3EEES19_NSX_INS6_IJS1B_S1O_EEENS6_IJS1O_SD_EEEEEEENS5_17SM75_U32x4_LDSM_NENS5_14SM90_TMA_STOREES22_NS5_17SM90_U32x4_STSM_NENS5_9Copy_AtomIJS25_NS_6half_tEEEEvEEEvvEEEEvNT_6ParamsE,@"STO_CUDA_ENTRY STV_DEFAULT"
_ZN7cutlass13device_kernelINS_4gemm6kernel13GemmUniversalINS1_17GroupProblemShapeIN4cute5tupleIJiiiEEEEENS1_10collective13CollectiveMmaINS1_39MainloopSm90ArrayTmaGmmaWarpSpecializedILi3ENS6_IJNS5_1CILi1EEENSC_ILi2EEESD_EEENS1_40KernelPtrArrayTmaWarpSpecializedPingpongEEENS6_IJNSC_ILi128EEESI_SI_EEENS_10bfloat16_tEPNS6_IJSD_lNSC_ILi0EEEEEESK_SN_NS5_8TiledMMAINS5_8MMA_AtomIJNS5_4SM904GMMA28MMA_64x128x16_F32BF16BF16_SSILNSR_5MajorE1ELST_1ELNSR_7ScaleInE1ELSU_1EEEEEENS5_6LayoutINS6_IJSD_SD_SD_EEENS6_IJSL_SL_SL_EEEEENS6_IJNS5_10UnderscoreES11_S11_EEEEENS5_23SM90_TMA_LOAD_MULTICASTENS5_14ComposedLayoutINS5_7SwizzleILi3ELi4ELi3EEENS5_18smem_ptr_flag_bitsILi16EEENSX_INS6_IJNSC_ILi64EEENSC_ILi8EEEEEENS6_IJSD_S1A_EEEEEEEvNS5_8identityENS5_13SM90_TMA_LOADES1F_vS1G_EENS_8epilogue10collective18CollectiveEpilogueINS1J_30Sm90PtrArrayTmaWarpSpecializedILi4ELi2ELi16ELb1ELb0ELi2EEEJSJ_NS6_IJS1A_NSC_ILi32EEEEEESK_PNS6_IJlSD_SL_EEESK_S1R_NS1J_6fusion15FusionCallbacksIS1N_NS1S_17LinearCombinationISK_fSK_fLNS_15FloatRoundStyleE2EEESJ_S1P_JEEES1H_NS15_INS16_ILi2ELi4ELi3EEES19_NSX_INS6_IJS1B_S1O_EEENS6_IJS1O_SD_EEEEEEENS5_17SM75_U32x4_LDSM_NENS5_14SM90_TMA_STOREES22_NS5_17SM90_U32x4_STSM_NENS5_9Copy_AtomIJS25_NS_6half_tEEEEvEEEvvEEEEvNT_6ParamsE:
        /* <DEDUP_REMOVED lines=9> */
.L_x_3:
[----:B------:R-:W-:Y:S05]  /*0090*/  EXIT ;  /* 0x000000000000794d */ /* 0x000fea0003800000 */
.L_x_4:
        /* <DEDUP_REMOVED lines=14> */
.L_x_14:


//--------------------- .text._ZN7cutlass13device_kernelINS_4gemm6kernel13GemmUniversalINS1_17GroupProblemShapeIN4cute5tupleIJiiiEEEEENS1_10collective13CollectiveMmaINS1_39MainloopSm90ArrayTmaGmmaWarpSpecializedILi3ENS6_IJNS5_1CILi1EEENSC_ILi2EEESD_EEENS1_40KernelPtrArrayTmaWarpSpecializedPingpongEEENS6_IJNSC_ILi128EEESI_SI_EEENS_10bfloat16_tEPNS6_IJlSD_NSC_ILi0EEEEEESK_PNS6_IJSD_lSL_EEENS5_8TiledMMAINS5_8MMA_AtomIJNS5_4SM904GMMA28MMA_64x128x16_F32BF16BF16_SSILNST_5MajorE0ELSV_1ELNST_7ScaleInE1ELSW_1EEEEEENS5_6LayoutINS6_IJSD_SD_SD_EEENS6_IJSL_SL_SL_EEEEENS6_IJNS5_10UnderscoreES13_S13_EEEEENS5_23SM90_TMA_LOAD_MULTICASTENS5_14ComposedLayoutINS5_7SwizzleILi3ELi4ELi3EEENS5_18smem_ptr_flag_bitsILi16EEENSZ_INS6_IJNSC_ILi8EEENSC_ILi64EEEEEENS6_IJS1D_SD_EEEEEEEvNS5_8identityENS5_13SM90_TMA_LOADENS17_IS19_S1B_NSZ_INS6_IJS1D_S1C_EEENS6_IJSD_S1D_EEEEEEEvS1I_EENS_8epilogue10collective18CollectiveEpilogueINS1P_30Sm90PtrArrayTmaWarpSpecializedILi4ELi2ELi16ELb1ELb0ELi2EEEJSJ_NS6_IJS1D_NSC_ILi32EEEEEESK_SN_SK_SN_NS1P_6fusion15FusionCallbacksIS1T_NS1W_17LinearCombinationISK_fSK_fLNS_15FloatRoundStyleE2EEESJ_S1V_JEEES1J_NS17_INS18_ILi2ELi4ELi3EEES1B_NSZ_INS6_IJS1C_S1U_EEENS6_IJS1U_SD_EEEEEEENS5_17SM75_U32x4_LDSM_NENS5_14SM90_TMA_STOREES26_NS5_17SM90_U32x4_STSM_NENS5_9Copy_AtomIJS29_NS_6half_tEEEEvEEEvvEEEEvNT_6ParamsE --------------------------
	.section	.text._ZN7cutlass13device_kernelINS_4gemm6kernel13GemmUniversalINS1_17GroupProblemShapeIN4cute5tupleIJiiiEEEEENS1_10collective13CollectiveMmaINS1_39MainloopSm90ArrayTmaGmmaWarpSpecializedILi3ENS6_IJNS5_1CILi1EEENSC_ILi2EEESD_EEENS1_40KernelPtrArrayTmaWarpSpecializedPingpongEEENS6_IJNSC_ILi128EEESI_SI_EEENS_10bfloat16_tEPNS6_IJlSD_NSC_ILi0EEEEEESK_PNS6_IJSD_lSL_EEENS5_8TiledMMAINS5_8MMA_AtomIJNS5_4SM904GMMA28MMA_64x128x16_F32BF16BF16_SSILNST_5MajorE0ELSV_1ELNST_7ScaleInE1ELSW_1EEEEEENS5_6LayoutINS6_IJSD_SD_SD_EEENS6_IJSL_SL_SL_EEEEENS6_IJNS5_10UnderscoreES13_S13_EEEEENS5_23SM90_TMA_LOAD_MULTICASTENS5_14ComposedLayoutINS5_7SwizzleILi3ELi4ELi3EEENS5_18smem_ptr_flag_bitsILi16EEENSZ_INS6_IJNSC_ILi8EEENSC_ILi64EEEEEENS6_IJS1D_SD_EEEEEEEvNS5_8identityENS5_13SM90_TMA_LOADENS17_IS19_S1B_NSZ_INS6_IJS1D_S1C_EEENS6_IJSD_S1D_EEEEEEEvS1I_EENS_8epilogue10collective18CollectiveEpilogueINS1P_30Sm90PtrArrayTmaWarpSpecializedILi4ELi2ELi16ELb1ELb0ELi2EEEJSJ_NS6_IJS1D_NSC_ILi32EEEEEESK_SN_SK_SN_NS1P_6fusion15FusionCallbacksIS1T_NS1W_17LinearCombinationISK_fSK_fLNS_15FloatRoundStyleE2EEESJ_S1V_JEEES1J_NS17_INS18_ILi2ELi4ELi3EEES1B_NSZ_INS6_IJS1C_S1U_EEENS6_IJS1U_SD_EEEEEEENS5_17SM75_U32x4_LDSM_NENS5_14SM90_TMA_STOREES26_NS5_17SM90_U32x4_STSM_NENS5_9Copy_AtomIJS29_NS_6half_tEEEEvEEEvvEEEEvNT_6ParamsE,"ax",@progbits
	.align	128
.text._ZN7cutlass13device_kernelINS_4gemm6kernel13GemmUniversalINS1_17GroupProblemShapeIN4cute5tupleIJiiiEEEEENS1_10collective13CollectiveMmaINS1_39MainloopSm90ArrayTmaGmmaWarpSpecializedILi3ENS6_IJNS5_1CILi1EEENSC_ILi2EEESD_EEENS1_40KernelPtrArrayTmaWarpSpecializedPingpongEEENS6_IJNSC_ILi128EEESI_SI_EEENS_10bfloat16_tEPNS6_IJlSD_NSC_ILi0EEEEEESK_PNS6_IJSD_lSL_EEENS5_8TiledMMAINS5_8MMA_AtomIJNS5_4SM904GMMA28MMA_64x128x16_F32BF16BF16_SSILNST_5MajorE0ELSV_1ELNST_7ScaleInE1ELSW_1EEEEEENS5_6LayoutINS6_IJSD_SD_SD_EEENS6_IJSL_SL_SL_EEEEENS6_IJNS5_10UnderscoreES13_S13_EEEEENS5_23SM90_TMA_LOAD_MULTICASTENS5_14ComposedLayoutINS5_7SwizzleILi3ELi4ELi3EEENS5_18smem_ptr_flag_bitsILi16EEENSZ_INS6_IJNSC_ILi8EEENSC_ILi64EEEEEENS6_IJS1D_SD_EEEEEEEvNS5_8identityENS5_13SM90_TMA_LOADENS17_IS19_S1B_NSZ_INS6_IJS1D_S1C_EEENS6_IJSD_S1D_EEEEEEEvS1I_EENS_8epilogue10collective18CollectiveEpilogueINS1P_30Sm90PtrArrayTmaWarpSpecializedILi4ELi2ELi16ELb1ELb0ELi2EEEJSJ_NS6_IJS1D_NSC_ILi32EEEEEESK_SN_SK_SN_NS1P_6fusion15FusionCallbacksIS1T_NS1W_17LinearCombinationISK_fSK_fLNS_15FloatRoundStyleE2EEESJ_S1V_JEEES1J_NS17_INS18_ILi2ELi4ELi3EEES1B_NSZ_INS6_IJS1C_S1U_EEENS6_IJS1U_SD_EEEEEEENS5_17SM75_U32x4_LDSM_NENS5_14SM90_TMA_STOREES26_NS5_17SM90_U32x4_STSM_NENS5_9Copy_AtomIJS29_NS_6half_tEEEEvEEEvvEEEEvNT_6ParamsE:
        .type           _ZN7cutlass13device_kernelINS_4gemm6kernel13GemmUniversalINS1_17GroupProblemShapeIN4cute5tupleIJiiiEEEEENS1_10collective13CollectiveMmaINS1_39MainloopSm90ArrayTmaGmmaWarpSpecializedILi3ENS6_IJNS5_1CILi1EEENSC_ILi2EEESD_EEENS1_40KernelPtrArrayTmaWarpSpecializedPingpongEEENS6_IJNSC_ILi128EEESI_SI_EEENS_10bfloat16_tEPNS6_IJlSD_NSC_ILi0EEEEEESK_PNS6_IJSD_lSL_EEENS5_8TiledMMAINS5_8MMA_AtomIJNS5_4SM904GMMA28MMA_64x128x16_F32BF16BF16_SSILNST_5MajorE0ELSV_1ELNST_7ScaleInE1ELSW_1EEEEEENS5_6LayoutINS6_IJSD_SD_SD_EEENS6_IJSL_SL_SL_EEEEENS6_IJNS5_10UnderscoreES13_S13_EEEEENS5_23SM90_TMA_LOAD_MULTICASTENS5_14ComposedLayoutINS5_7SwizzleILi3ELi4ELi3EEENS5_18smem_ptr_flag_bitsILi16EEENSZ_INS6_IJNSC_ILi8EEENSC_ILi64EEEEEENS6_IJS1D_SD_EEEEEEEvNS5_8identityENS5_13SM90_TMA_LOADENS17_IS19_S1B_NSZ_INS6_IJS1D_S1C_EEENS6_IJSD_S1D_EEEEEEEvS1I_EENS_8epilogue10collective18CollectiveEpilogueINS1P_30Sm90PtrArrayTmaWarpSpecializedILi4ELi2ELi16ELb1ELb0ELi2EEEJSJ_NS6_IJS1D_NSC_ILi32EEEEEESK_SN_SK_SN_NS1P_6fusion15FusionCallbacksIS1T_NS1W_17LinearCombinationISK_fSK_fLNS_15FloatRoundStyleE2EEESJ_S1V_JEEES1J_NS17_INS18_ILi2ELi4ELi3EEES1B_NSZ_INS6_IJS1C_S1U_EEENS6_IJS1U_SD_EEEEEEENS5_17SM75_U32x4_LDSM_NENS5_14SM90_TMA_STOREES26_NS5_17SM90_U32x4_STSM_NENS5_9Copy_AtomIJS29_NS_6half_tEEEEvEEEvvEEEEvNT_6ParamsE,@function
        .size           _ZN7cutlass13device_kernelINS_4gemm6kernel13GemmUniversalINS1_17GroupProblemShapeIN4cute5tupleIJiiiEEEEENS1_10collective13CollectiveMmaINS1_39MainloopSm90ArrayTmaGmmaWarpSpecializedILi3ENS6_IJNS5_1CILi1EEENSC_ILi2EEESD_EEENS1_40KernelPtrArrayTmaWarpSpecializedPingpongEEENS6_IJNSC_ILi128EEESI_SI_EEENS_10bfloat16_tEPNS6_IJlSD_NSC_ILi0EEEEEESK_PNS6_IJSD_lSL_EEENS5_8TiledMMAINS5_8MMA_AtomIJNS5_4SM904GMMA28MMA_64x128x16_F32BF16BF16_SSILNST_5MajorE0ELSV_1ELNST_7ScaleInE1ELSW_1EEEEEENS5_6LayoutINS6_IJSD_SD_SD_EEENS6_IJSL_SL_SL_EEEEENS6_IJNS5_10UnderscoreES13_S13_EEEEENS5_23SM90_TMA_LOAD_MULTICASTENS5_14ComposedLayoutINS5_7SwizzleILi3ELi4ELi3EEENS5_18smem_ptr_flag_bitsILi16EEENSZ_INS6_IJNSC_ILi8EEENSC_ILi64EEEEEENS6_IJS1D_SD_EEEEEEEvNS5_8identityENS5_13SM90_TMA_LOADENS17_IS19_S1B_NSZ_INS6_IJS1D_S1C_EEENS6_IJSD_S1D_EEEEEEEvS1I_EENS_8epilogue10collective18CollectiveEpilogueINS1P_30Sm90PtrArrayTmaWarpSpecializedILi4ELi2ELi16ELb1ELb0ELi2EEEJSJ_NS6_IJS1D_NSC_ILi32EEEEEESK_SN_SK_SN_NS1P_6fusion15FusionCallbacksIS1T_NS1W_17LinearCombinationISK_fSK_fLNS_15FloatRoundStyleE2EEESJ_S1V_JEEES1J_NS17_INS18_ILi2ELi4ELi3EEES1B_NSZ_INS6_IJS1C_S1U_EEENS6_IJS1U_SD_EEEEEEENS5_17SM75_U32x4_LDSM_NENS5_14SM90_TMA_STOREES26_NS5_17SM90_U32x4_STSM_NENS5_9Copy_AtomIJS29_NS_6half_tEEEEvEEEvvEEEEvNT_6ParamsE,(.L_x_15 - _ZN7cutlass13device_kernelINS_4gemm6kernel13GemmUniversalINS1_17GroupProblemShapeIN4cute5tupleIJiiiEEEEENS1_10collective13CollectiveMmaINS1_39MainloopSm90ArrayTmaGmmaWarpSpecializedILi3ENS6_IJNS5_1CILi1EEENSC_ILi2EEESD_EEENS1_40KernelPtrArrayTmaWarpSpecializedPingpongEEENS6_IJNSC_ILi128EEESI_SI_EEENS_10bfloat16_tEPNS6_IJlSD_NSC_ILi0EEEEEESK_PNS6_IJSD_lSL_EEENS5_8TiledMMAINS5_8MMA_AtomIJNS5_4SM904GMMA28MMA_64x128x16_F32BF16BF16_SSILNST_5MajorE0ELSV_1ELNST_7ScaleInE1ELSW_1EEEEEENS5_6LayoutINS6_IJSD_SD_SD_EEENS6_IJSL_SL_SL_EEEEENS6_IJNS5_10UnderscoreES13_S13_EEEEENS5_23SM90_TMA_LOAD_MULTICASTENS5_14ComposedLayoutINS5_7SwizzleILi3ELi4ELi3EEENS5_18smem_ptr_flag_bitsILi16EEENSZ_INS6_IJNSC_ILi8EEENSC_ILi64EEEEEENS6_IJS1D_SD_EEEEEEEvNS5_8identityENS5_13SM90_TMA_LOADENS17_IS19_S1B_NSZ_INS6_IJS1D_S1C_EEENS6_IJSD_S1D_EEEEEEEvS1I_EENS_8epilogue10collective18CollectiveEpilogueINS1P_30Sm90PtrArrayTmaWarpSpecializedILi4ELi2ELi16ELb1ELb0ELi2EEEJSJ_NS6_IJS1D_NSC_ILi32EEEEEESK_SN_SK_SN_NS1P_6fusion15FusionCallbacksIS1T_NS1W_17LinearCombinationISK_fSK_fLNS_15FloatRoundStyleE2EEESJ_S1V_JEEES1J_NS17_INS18_ILi2ELi4ELi3EEES1B_NSZ_INS6_IJS1C_S1U_EEENS6_IJS1U_SD_EEEEEEENS5_17SM75_U32x4_LDSM_NENS5_14SM90_TMA_STOREES26_NS5_17SM90_U32x4_STSM_NENS5_9Copy_AtomIJS29_NS_6half_tEEEEvEEEvvEEEEvNT_6ParamsE)
        .other          _ZN7cutlass13device_kernelINS_4gemm6kernel13GemmUniversalINS1_17GroupProblemShapeIN4cute5tupleIJiiiEEEEENS1_10collective13CollectiveMmaINS1_39MainloopSm90ArrayTmaGmmaWarpSpecializedILi3ENS6_IJNS5_1CILi1EEENSC_ILi2EEESD_EEENS1_40KernelPtrArrayTmaWarpSpecializedPingpongEEENS6_IJNSC_ILi128EEESI_SI_EEENS_10bfloat16_tEPNS6_IJlSD_NSC_ILi0EEEEEESK_PNS6_IJSD_lSL_EEENS5_8TiledMMAINS5_8MMA_AtomIJNS5_4SM904GMMA28MMA_64x128x16_F32BF16BF16_SSILNST_5MajorE0ELSV_1ELNST_7ScaleInE1ELSW_1EEEEEENS5_6LayoutINS6_IJSD_SD_SD_EEENS6_IJSL_SL_SL_EEEEENS6_IJNS5_10UnderscoreES13_S13_EEEEENS5_23SM90_TMA_LOAD_MULTICASTENS5_14ComposedLayoutINS5_7SwizzleILi3ELi4ELi3EEENS5_18smem_ptr_flag_bitsILi16EEENSZ_INS6_IJNSC_ILi8EEENSC_ILi64EEEEEENS6_IJS1D_SD_EEEEEEEvNS5_8identityENS5_13SM90_TMA_LOADENS17_IS19_S1B_NSZ_INS6_IJS1D_S1C_EEENS6_IJSD_S1D_EEEEEEEvS1I_EENS_8epilogue10collective18CollectiveEpilogueINS1P_30Sm90PtrArrayTmaWarpSpecializedILi4ELi2ELi16ELb1ELb0ELi2EEEJSJ_NS6_IJS1D_NSC_ILi32EEEEEESK_SN_SK_SN_NS1P_6fusion15FusionCallbacksIS1T_NS1W_17LinearCombinationISK_fSK_fLNS_15FloatRoundStyleE2EEESJ_S1V_JEEES1J_NS17_INS18_ILi2ELi4ELi3EEES1B_NSZ_INS6_IJS1C_S1U_EEENS6_IJS1U_SD_EEEEEEENS5_17SM75_U32x4_LDSM_NENS5_14SM90_TMA_STOREES26_NS5_17SM90_U32x4_STSM_NENS5_9Copy_AtomIJS29_NS_6half_tEEEEvEEEvvEEEEvNT_6ParamsE,@"STO_CUDA_ENTRY STV_DEFAULT"
_ZN7cutlass13device_kernelINS_4gemm6kernel13GemmUniversalINS1_17GroupProblemShapeIN4cute5tupleIJiiiEEEEENS1_10collective13CollectiveMmaINS1_39MainloopSm90ArrayTmaGmmaWarpSpecializedILi3ENS6_IJNS5_1CILi1EEENSC_ILi2EEESD_EEENS1_40KernelPtrArrayTmaWarpSpecializedPingpongEEENS6_IJNSC_ILi128EEESI_SI_EEENS_10bfloat16_tEPNS6_IJlSD_NSC_ILi0EEEEEESK_PNS6_IJSD_lSL_EEENS5_8TiledMMAINS5_8MMA_AtomIJNS5_4SM904GMMA28MMA_64x128x16_F32BF16BF16_SSILNST_5MajorE0ELSV_1ELNST_7ScaleInE1ELSW_1EEEEEENS5_6LayoutINS6_IJSD_SD_SD_EEENS6_IJSL_SL_SL_EEEEENS6_IJNS5_10UnderscoreES13_S13_EEEEENS5_23SM90_TMA_LOAD_MULTICASTENS5_14ComposedLayoutINS5_7SwizzleILi3ELi4ELi3EEENS5_18smem_ptr_flag_bitsILi16EEENSZ_INS6_IJNSC_ILi8EEENSC_ILi64EEEEEENS6_IJS1D_SD_EEEEEEEvNS5_8identityENS5_13SM90_TMA_LOADENS17_IS19_S1B_NSZ_INS6_IJS1D_S1C_EEENS6_IJSD_S1D_EEEEEEEvS1I_EENS_8epilogue10collective18CollectiveEpilogueINS1P_30Sm90PtrArrayTmaWarpSpecializedILi4ELi2ELi16ELb1ELb0ELi2EEEJSJ_NS6_IJS1D_NSC_ILi32EEEEEESK_SN_SK_SN_NS1P_6fusion15FusionCallbacksIS1T_NS1W_17LinearCombinationISK_fSK_fLNS_15FloatRoundStyleE2EEESJ_S1V_JEEES1J_NS17_INS18_ILi2ELi4ELi3EEES1B_NSZ_INS6_IJS1C_S1U_EEENS6_IJS1U_SD_EEEEEEENS5_17SM75_U32x4_LDSM_NENS5_14SM90_TMA_STOREES26_NS5_17SM90_U32x4_STSM_NENS5_9Copy_AtomIJS29_NS_6half_tEEEEvEEEvvEEEEvNT_6ParamsE:
        /* <DEDUP_REMOVED lines=9> */
.L_x_5:
[----:B------:R-:W-:Y:S05]  /*0090*/  EXIT ;  /* 0x000000000000794d */ /* 0x000fea0003800000 */
.L_x_6:
        /* <DEDUP_REMOVED lines=14> */
.L_x_15:


//--------------------- .text._ZN7cutlass13device_kernelINS_4gemm6kernel13GemmUniversalINS1_17GroupProblemShapeIN4cute5tupleIJiiiEEEEENS1_10collective13CollectiveMmaINS1_39MainloopSm90ArrayTmaGmmaWarpSpecializedILi3ENS6_IJNS5_1CILi1EEENSC_ILi2EEESD_EEENS1_40KernelPtrArrayTmaWarpSpecializedPingpongEEENS6_IJNSC_ILi128EEESI_SI_EEENS_6half_tEPNS6_IJlSD_NSC_ILi0EEEEEESK_SN_NS5_8TiledMMAINS5_8MMA_AtomIJNS5_4SM904GMMA26MMA_64x128x16_F32F16F16_SSILNSR_5MajorE0ELST_0ELNSR_7ScaleInE1ELSU_1EEEEEENS5_6LayoutINS6_IJSD_SD_SD_EEENS6_IJSL_SL_SL_EEEEENS6_IJNS5_10UnderscoreES11_S11_EEEEENS5_23SM90_TMA_LOAD_MULTICASTENS5_14ComposedLayoutINS5_7SwizzleILi3ELi4ELi3EEENS5_18smem_ptr_flag_bitsILi16EEENSX_INS6_IJNSC_ILi8EEENSC_ILi64EEEEEENS6_IJS1B_SD_EEEEEEEvNS5_8identityENS5_13SM90_TMA_LOADES1F_vS1G_EENS_8epilogue10collective18CollectiveEpilogueINS1J_30Sm90PtrArrayTmaWarpSpecializedILi4ELi2ELi16ELb1ELb0ELi2EEEJSJ_NS6_IJS1B_NSC_ILi32EEEEEESK_SN_SK_SN_NS1J_6fusion15FusionCallbacksIS1N_NS1Q_17LinearCombinationISK_fSK_fLNS_15FloatRoundStyleE2EEESJ_S1P_JEEES1H_NS15_INS16_ILi2ELi4ELi3EEES19_NSX_INS6_IJS1A_S1O_EEENS6_IJS1O_SD_EEEEEEENS5_17SM75_U32x4_LDSM_NENS5_14SM90_TMA_STOREES20_NS5_17SM90_U32x4_STSM_NENS5_9Copy_AtomIJS23_SK_EEEvEEEvvEEEEvNT_6ParamsE --------------------------
	.section	.text._ZN7cutlass13device_kernelINS_4gemm6kernel13GemmUniversalINS1_17GroupProblemShapeIN4cute5tupleIJiiiEEEEENS1_10collective13CollectiveMmaINS1_39MainloopSm90ArrayTmaGmmaWarpSpecializedILi3ENS6_IJNS5_1CILi1EEENSC_ILi2EEESD_EEENS1_40KernelPtrArrayTmaWarpSpecializedPingpongEEENS6_IJNSC_ILi128EEESI_SI_EEENS_6half_tEPNS6_IJlSD_NSC_ILi0EEEEEESK_SN_NS5_8TiledMMAINS5_8MMA_AtomIJNS5_4SM904GMMA26MMA_64x128x16_F32F16F16_SSILNSR_5MajorE0ELST_0ELNSR_7ScaleInE1ELSU_1EEEEEENS5_6LayoutINS6_IJSD_SD_SD_EEENS6_IJSL_SL_SL_EEEEENS6_IJNS5_10UnderscoreES11_S11_EEEEENS5_23SM90_TMA_LOAD_MULTICASTENS5_14ComposedLayoutINS5_7SwizzleILi3ELi4ELi3EEENS5_18smem_ptr_flag_bitsILi16EEENSX_INS6_IJNSC_ILi8EEENSC_ILi64EEEEEENS6_IJS1B_SD_EEEEEEEvNS5_8identityENS5_13SM90_TMA_LOADES1F_vS1G_EENS_8epilogue10collective18CollectiveEpilogueINS1J_30Sm90PtrArrayTmaWarpSpecializedILi4ELi2ELi16ELb1ELb0ELi2EEEJSJ_NS6_IJS1B_NSC_ILi32EEEEEESK_SN_SK_SN_NS1J_6fusion15FusionCallbacksIS1N_NS1Q_17LinearCombinationISK_fSK_fLNS_15FloatRoundStyleE2EEESJ_S1P_JEEES1H_NS15_INS16_ILi2ELi4ELi3EEES19_NSX_INS6_IJS1A_S1O_EEENS6_IJS1O_SD_EEEEEEENS5_17SM75_U32x4_LDSM_NENS5_14SM90_TMA_STOREES20_NS5_17SM90_U32x4_STSM_NENS5_9Copy_AtomIJS23_SK_EEEvEEEvvEEEEvNT_6ParamsE,"ax",@progbits
	.align	128
.text._ZN7cutlass13device_kernelINS_4gemm6kernel13GemmUniversalINS1_17GroupProblemShapeIN4cute5tupleIJiiiEEEEENS1_10collective13CollectiveMmaINS1_39MainloopSm90ArrayTmaGmmaWarpSpecializedILi3ENS6_IJNS5_1CILi1EEENSC_ILi2EEESD_EEENS1_40KernelPtrArrayTmaWarpSpecializedPingpongEEENS6_IJNSC_ILi128EEESI_SI_EEENS_6half_tEPNS6_IJlSD_NSC_ILi0EEEEEESK_SN_NS5_8TiledMMAINS5_8MMA_AtomIJNS5_4SM904GMMA26MMA_64x128x16_F32F16F16_SSILNSR_5MajorE0ELST_0ELNSR_7ScaleInE1ELSU_1EEEEEENS5_6LayoutINS6_IJSD_SD_SD_EEENS6_IJSL_SL_SL_EEEEENS6_IJNS5_10UnderscoreES11_S11_EEEEENS5_23SM90_TMA_LOAD_MULTICASTENS5_14ComposedLayoutINS5_7SwizzleILi3ELi4ELi3EEENS5_18smem_ptr_flag_bitsILi16EEENSX_INS6_IJNSC_ILi8EEENSC_ILi64EEEEEENS6_IJS1B_SD_EEEEEEEvNS5_8identityENS5_13SM90_TMA_LOADES1F_vS1G_EENS_8epilogue10collective18CollectiveEpilogueINS1J_30Sm90PtrArrayTmaWarpSpecializedILi4ELi2ELi16ELb1ELb0ELi2EEEJSJ_NS6_IJS1B_NSC_ILi32EEEEEESK_SN_SK_SN_NS1J_6fusion15FusionCallbacksIS1N_NS1Q_17LinearCombinationISK_fSK_fLNS_15FloatRoundStyleE2EEESJ_S1P_JEEES1H_NS15_INS16_ILi2ELi4ELi3EEES19_NSX_INS6_IJS1A_S1O_EEENS6_IJS1O_SD_EEEEEEENS5_17SM75_U32x4_LDSM_NENS5_14SM90_TMA_STOREES20_NS5_17SM90_U32x4_STSM_NENS5_9Copy_AtomIJS23_SK_EEEvEEEvvEEEEvNT_6ParamsE:
        .type           _ZN7cutlass13device_kernelINS_4gemm6kernel13GemmUniversalINS1_17GroupProblemShapeIN4cute5tupleIJiiiEEEEENS1_10collective13CollectiveMmaINS1_39MainloopSm90ArrayTmaGmmaWarpSpecializedILi3ENS6_IJNS5_1CILi1EEENSC_ILi2EEESD_EEENS1_40KernelPtrArrayTmaWarpSpecializedPingpongEEENS6_IJNSC_ILi128EEESI_SI_EEENS_6half_tEPNS6_IJlSD_NSC_ILi0EEEEEESK_SN_NS5_8TiledMMAINS5_8MMA_AtomIJNS5_4SM904GMMA26MMA_64x128x16_F32F16F16_SSILNSR_5MajorE0ELST_0ELNSR_7ScaleInE1ELSU_1EEEEEENS5_6LayoutINS6_IJSD_SD_SD_EEENS6_IJSL_SL_SL_EEEEENS6_IJNS5_10UnderscoreES11_S11_EEEEENS5_23SM90_TMA_LOAD_MULTICASTENS5_14ComposedLayoutINS5_7SwizzleILi3ELi4ELi3EEENS5_18smem_ptr_flag_bitsILi16EEENSX_INS6_IJNSC_ILi8EEENSC_ILi64EEEEEENS6_IJS1B_SD_EEEEEEEvNS5_8identityENS5_13SM90_TMA_LOADES1F_vS1G_EENS_8epilogue10collective18CollectiveEpilogueINS1J_30Sm90PtrArrayTmaWarpSpecializedILi4ELi2ELi16ELb1ELb0ELi2EEEJSJ_NS6_IJS1B_NSC_ILi32EEEEEESK_SN_SK_SN_NS1J_6fusion15FusionCallbacksIS1N_NS1Q_17LinearCombinationISK_fSK_fLNS_15FloatRoundStyleE2EEESJ_S1P_JEEES1H_NS15_INS16_ILi2ELi4ELi3EEES19_NSX_INS6_IJS1A_S1O_EEENS6_IJS1O_SD_EEEEEEENS5_17SM75_U32x4_LDSM_NENS5_14SM90_TMA_STOREES20_NS5_17SM90_U32x4_STSM_NENS5_9Copy_AtomIJS23_SK_EEEvEEEvvEEEEvNT_6ParamsE,@function
        .size           _ZN7cutlass13device_kernelINS_4gemm6kernel13GemmUniversalINS1_17GroupProblemShapeIN4cute5tupleIJiiiEEEEENS1_10collective13CollectiveMmaINS1_39MainloopSm90ArrayTmaGmmaWarpSpecializedILi3ENS6_IJNS5_1CILi1EEENSC_ILi2EEESD_EEENS1_40KernelPtrArrayTmaWarpSpecializedPingpongEEENS6_IJNSC_ILi128EEESI_SI_EEENS_6half_tEPNS6_IJlSD_NSC_ILi0EEEEEESK_SN_NS5_8TiledMMAINS5_8MMA_AtomIJNS5_4SM904GMMA26MMA_64x128x16_F32F16F16_SSILNSR_5MajorE0ELST_0ELNSR_7ScaleInE1ELSU_1EEEEEENS5_6LayoutINS6_IJSD_SD_SD_EEENS6_IJSL_SL_SL_EEEEENS6_IJNS5_10UnderscoreES11_S11_EEEEENS5_23SM90_TMA_LOAD_MULTICASTENS5_14ComposedLayoutINS5_7SwizzleILi3ELi4ELi3EEENS5_18smem_ptr_flag_bitsILi16EEENSX_INS6_IJNSC_ILi8EEENSC_ILi64EEEEEENS6_IJS1B_SD_EEEEEEEvNS5_8identityENS5_13SM90_TMA_LOADES1F_vS1G_EENS_8epilogue10collective18CollectiveEpilogueINS1J_30Sm90PtrArrayTmaWarpSpecializedILi4ELi2ELi16ELb1ELb0ELi2EEEJSJ_NS6_IJS1B_NSC_ILi32EEEEEESK_SN_SK_SN_NS1J_6fusion15FusionCallbacksIS1N_NS1Q_17LinearCombinationISK_fSK_fLNS_15FloatRoundStyleE2EEESJ_S1P_JEEES1H_NS15_INS16_ILi2ELi4ELi3EEES19_NSX_INS6_IJS1A_S1O_EEENS6_IJS1O_SD_EEEEEEENS5_17SM75_U32x4_LDSM_NENS5_14SM90_TMA_STOREES20_NS5_17SM90_U32x4_STSM_NENS5_9Copy_AtomIJS23_SK_EEEvEEEvvEEEEvNT_6ParamsE,(.L_x_16 - _ZN7cutlass13device_kernelINS_4gemm6kernel13GemmUniversalINS1_17GroupProblemShapeIN4cute5tupleIJiiiEEEEENS1_10collective13CollectiveMmaINS1_39MainloopSm90ArrayTmaGmmaWarpSpecializedILi3ENS6_IJNS5_1CILi1EEENSC_ILi2EEESD_EEENS1_40KernelPtrArrayTmaWarpSpecializedPingpongEEENS6_IJNSC_ILi128EEESI_SI_EEENS_6half_tEPNS6_IJlSD_NSC_ILi0EEEEEESK_SN_NS5_8TiledMMAINS5_8MMA_AtomIJNS5_4SM904GMMA26MMA_64x128x16_F32F16F16_SSILNSR_5MajorE0ELST_0ELNSR_7ScaleInE1ELSU_1EEEEEENS5_6LayoutINS6_IJSD_SD_SD_EEENS6_IJSL_SL_SL_EEEEENS6_IJNS5_10UnderscoreES11_S11_EEEEENS5_23SM90_TMA_LOAD_MULTICASTENS5_14ComposedLayoutINS5_7SwizzleILi3ELi4ELi3EEENS5_18smem_ptr_flag_bitsILi16EEENSX_INS6_IJNSC_ILi8EEENSC_ILi64EEEEEENS6_IJS1B_SD_EEEEEEEvNS5_8identityENS5_13SM90_TMA_LOADES1F_vS1G_EENS_8epilogue10collective18CollectiveEpilogueINS1J_30Sm90PtrArrayTmaWarpSpecializedILi4ELi2ELi16ELb1ELb0ELi2EEEJSJ_NS6_IJS1B_NSC_ILi32EEEEEESK_SN_SK_SN_NS1J_6fusion15FusionCallbacksIS1N_NS1Q_17LinearCombinationISK_fSK_fLNS_15FloatRoundStyleE2EEESJ_S1P_JEEES1H_NS15_INS16_ILi2ELi4ELi3EEES19_NSX_INS6_IJS1A_S1O_EEENS6_IJS1O_SD_EEEEEEENS5_17SM75_U32x4_LDSM_NENS5_14SM90_TMA_STOREES20_NS5_17SM90_U32x4_STSM_NENS5_9Copy_AtomIJS23_SK_EEEvEEEvvEEEEvNT_6ParamsE)
        .other          _ZN7cutlass13device_kernelINS_4gemm6kernel13GemmUniversalINS1_17GroupProblemShapeIN4cute5tupleIJiiiEEEEENS1_10collective13CollectiveMmaINS1_39MainloopSm90ArrayTmaGmmaWarpSpecializedILi3ENS6_IJNS5_1CILi1EEENSC_ILi2EEESD_EEENS1_40KernelPtrArrayTmaWarpSpecializedPingpongEEENS6_IJNSC_ILi128EEESI_SI_EEENS_6half_tEPNS6_IJlSD_NSC_ILi0EEEEEESK_SN_NS5_8TiledMMAINS5_8MMA_AtomIJNS5_4SM904GMMA26MMA_64x128x16_F32F16F16_SSILNSR_5MajorE0ELST_0ELNSR_7ScaleInE1ELSU_1EEEEEENS5_6LayoutINS6_IJSD_SD_SD_EEENS6_IJSL_SL_SL_EEEEENS6_IJNS5_10UnderscoreES11_S11_EEEEENS5_23SM90_TMA_LOAD_MULTICASTENS5_14ComposedLayoutINS5_7SwizzleILi3ELi4ELi3EEENS5_18smem_ptr_flag_bitsILi16EEENSX_INS6_IJNSC_ILi8EEENSC_ILi64EEEEEENS6_IJS1B_SD_EEEEEEEvNS5_8identityENS5_13SM90_TMA_LOADES1F_vS1G_EENS_8epilogue10collective18CollectiveEpilogueINS1J_30Sm90PtrArrayTmaWarpSpecializedILi4ELi2ELi16ELb1ELb0ELi2EEEJSJ_NS6_IJS1B_NSC_ILi32EEEEEESK_SN_SK_SN_NS1J_6fusion15FusionCallbacksIS1N_NS1Q_17LinearCombinationISK_fSK_fLNS_15FloatRoundStyleE2EEESJ_S1P_JEEES1H_NS15_INS16_ILi2ELi4ELi3EEES19_NSX_INS6_IJS1A_S1O_EEENS6_IJS1O_SD_EEEEEEENS5_17SM75_U32x4_LDSM_NENS5_14SM90_TMA_STOREES20_NS5_17SM90_U32x4_STSM_NENS5_9Copy_AtomIJS23_SK_EEEvEEEvvEEEEvNT_6ParamsE,@"STO_CUDA_ENTRY STV_DEFAULT"
_ZN7cutlass13device_kernelINS_4gemm6kernel13GemmUniversalINS1_17GroupProblemShapeIN4cute5tupleIJiiiEEEEENS1_10collective13CollectiveMmaINS1_39MainloopSm90ArrayTmaGmmaWarpSpecializedILi3ENS6_IJNS5_1CILi1EEENSC_ILi2EEESD_EEENS1_40KernelPtrArrayTmaWarpSpecializedPingpongEEENS6_IJNSC_ILi128EEESI_SI_EEENS_6half_tEPNS6_IJlSD_NSC_ILi0EEEEEESK_SN_NS5_8TiledMMAINS5_8MMA_AtomIJNS5_4SM904GMMA26MMA_64x128x16_F32F16F16_SSILNSR_5MajorE0ELST_0ELNSR_7ScaleInE1ELSU_1EEEEEENS5_6LayoutINS6_IJSD_SD_SD_EEENS6_IJSL_SL_SL_EEEEENS6_IJNS5_10UnderscoreES11_S11_EEEEENS5_23SM90_TMA_LOAD_MULTICASTENS5_14ComposedLayoutINS5_7SwizzleILi3ELi4ELi3EEENS5_18smem_ptr_flag_bitsILi16EEENSX_INS6_IJNSC_ILi8EEENSC_ILi64EEEEEENS6_IJS1B_SD_EEEEEEEvNS5_8identityENS5_13SM90_TMA_LOADES1F_vS1G_EENS_8epilogue10collective18CollectiveEpilogueINS1J_30Sm90PtrArrayTmaWarpSpecializedILi4ELi2ELi16ELb1ELb0ELi2EEEJSJ_NS6_IJS1B_NSC_ILi32EEEEEESK_SN_SK_SN_NS1J_6fusion15FusionCallbacksIS1N_NS1Q_17LinearCombinationISK_fSK_fLNS_15FloatRoundStyleE2EEESJ_S1P_JEEES1H_NS15_INS16_ILi2ELi4ELi3EEES19_NSX_INS6_IJS1A_S1O_EEENS6_IJS1O_SD_EEEEEEENS5_17SM75_U32x4_LDSM_NENS5_14SM90_TMA_STOREES20_NS5_17SM90_U32x4_STSM_NENS5_9Copy_AtomIJS23_SK_EEEvEEEvvEEEEvNT_6ParamsE:
        /* <DEDUP_REMOVED lines=9> */
.L_x_7:
[----:B------:R-:W-:Y:S05]  /*0090*/  EXIT ;  /* 0x000000000000794d */ /* 0x000fea0003800000 */
.L_x_8:
        /* <DEDUP_REMOVED lines=14> */
.L_x_16:


//--------------------- .text._ZN7cutlass13device_kernelINS_4gemm6kernel13GemmUniversalINS1_17GroupProblemShapeIN4cute5tupleIJiiiEEEEENS1_10collective13CollectiveMmaINS1_39MainloopSm90ArrayTmaGmmaWarpSpecializedILi3ENS6_IJNS5_1CILi1EEENSC_ILi2EEESD_EEENS1_40KernelPtrArrayTmaWarpSpecializedPingpongEEENS6_IJNSC_ILi128EEESI_SI_EEENS_6half_tEPNS6_IJSD_lNSC_ILi0EEEEEESK_SN_NS5_8TiledMMAINS5_8MMA_AtomIJNS5_4SM904GMMA26MMA_64x128x16_F32F16F16_SSILNSR_5MajorE1ELST_1ELNSR_7ScaleInE1ELSU_1EEEEEENS5_6LayoutINS6_IJSD_SD_SD_EEENS6_IJSL_SL_SL_EEEEENS6_IJNS5_10UnderscoreES11_S11_EEEEENS5_23SM90_TMA_LOAD_MULTICASTENS5_14ComposedLayoutINS5_7SwizzleILi3ELi4ELi3EEENS5_18smem_ptr_flag_bitsILi16EEENSX_INS6_IJNSC_ILi64EEENSC_ILi8EEEEEENS6_IJSD_S1A_EEEEEEEvNS5_8identityENS5_13SM90_TMA_LOADES1F_vS1G_EENS_8epilogue10collective18CollectiveEpilogueINS1J_30Sm90PtrArrayTmaWarpSpecializedILi4ELi2ELi16ELb1ELb0ELi2EEEJSJ_NS6_IJS1A_NSC_ILi32EEEEEESK_PNS6_IJlSD_SL_EEESK_S1R_NS1J_6fusion15FusionCallbacksIS1N_NS1S_17LinearCombinationISK_fSK_fLNS_15FloatRoundStyleE2EEESJ_S1P_JEEES1H_NS15_INS16_ILi2ELi4ELi3EEES19_NSX_INS6_IJS1B_S1O_EEENS6_IJS1O_SD_EEEEEEENS5_17SM75_U32x4_LDSM_NENS5_14SM90_TMA_STOREES22_NS5_17SM90_U32x4_STSM_NENS5_9Copy_AtomIJS25_SK_EEEvEEEvvEEEEvNT_6ParamsE --------------------------
	.section	.text._ZN7cutlass13device_kernelINS_4gemm6kernel13GemmUniversalINS1_17GroupProblemShapeIN4cute5tupleIJiiiEEEEENS1_10collective13CollectiveMmaINS1_39MainloopSm90ArrayTmaGmmaWarpSpecializedILi3ENS6_IJNS5_1CILi1EEENSC_ILi2EEESD_EEENS1_40KernelPtrArrayTmaWarpSpecializedPingpongEEENS6_IJNSC_ILi128EEESI_SI_EEENS_6half_tEPNS6_IJSD_lNSC_ILi0EEEEEESK_SN_NS5_8TiledMMAINS5_8MMA_AtomIJNS5_4SM904GMMA26MMA_64x128x16_F32F16F16_SSILNSR_5MajorE1ELST_1ELNSR_7ScaleInE1ELSU_1EEEEEENS5_6LayoutINS6_IJSD_SD_SD_EEENS6_IJSL_SL_SL_EEEEENS6_IJNS5_10UnderscoreES11_S11_EEEEENS5_23SM90_TMA_LOAD_MULTICASTENS5_14ComposedLayoutINS5_7SwizzleILi3ELi4ELi3EEENS5_18smem_ptr_flag_bitsILi16EEENSX_INS6_IJNSC_ILi64EEENSC_ILi8EEEEEENS6_IJSD_S1A_EEEEEEEvNS5_8identityENS5_13SM90_TMA_LOADES1F_vS1G_EENS_8epilogue10collective18CollectiveEpilogueINS1J_30Sm90PtrArrayTmaWarpSpecializedILi4ELi2ELi16ELb1ELb0ELi2EEEJSJ_NS6_IJS1A_NSC_ILi32EEEEEESK_PNS6_IJlSD_SL_EEESK_S1R_NS1J_6fusion15FusionCallbacksIS1N_NS1S_17LinearCombinationISK_fSK_fLNS_15FloatRoundStyleE2EEESJ_S1P_JEEES1H_NS15_INS16_ILi2ELi4ELi3EEES19_NSX_INS6_IJS1B_S1O_EEENS6_IJS1O_SD_EEEEEEENS5_17SM75_U32x4_LDSM_NENS5_14SM90_TMA_STOREES22_NS5_17SM90_U32x4_STSM_NENS5_9Copy_AtomIJS25_SK_EEEvEEEvvEEEEvNT_6ParamsE,"ax",@progbits
	.align	128
.text._ZN7cutlass13device_kernelINS_4gemm6kernel13GemmUniversalINS1_17GroupProblemShapeIN4cute5tupleIJiiiEEEEENS1_10collective13CollectiveMmaINS1_39MainloopSm90ArrayTmaGmmaWarpSpecializedILi3ENS6_IJNS5_1CILi1EEENSC_ILi2EEESD_EEENS1_40KernelPtrArrayTmaWarpSpecializedPingpongEEENS6_IJNSC_ILi128EEESI_SI_EEENS_6half_tEPNS6_IJSD_lNSC_ILi0EEEEEESK_SN_NS5_8TiledMMAINS5_8MMA_AtomIJNS5_4SM904GMMA26MMA_64x128x16_F32F16F16_SSILNSR_5MajorE1ELST_1ELNSR_7ScaleInE1ELSU_1EEEEEENS5_6LayoutINS6_IJSD_SD_SD_EEENS6_IJSL_SL_SL_EEEEENS6_IJNS5_10UnderscoreES11_S11_EEEEENS5_23SM90_TMA_LOAD_MULTICASTENS5_14ComposedLayoutINS5_7SwizzleILi3ELi4ELi3EEENS5_18smem_ptr_flag_bitsILi16EEENSX_INS6_IJNSC_ILi64EEENSC_ILi8EEEEEENS6_IJSD_S1A_EEEEEEEvNS5_8identityENS5_13SM90_TMA_LOADES1F_vS1G_EENS_8epilogue10collective18CollectiveEpilogueINS1J_30Sm90PtrArrayTmaWarpSpecializedILi4ELi2ELi16ELb1ELb0ELi2EEEJSJ_NS6_IJS1A_NSC_ILi32EEEEEESK_PNS6_IJlSD_SL_EEESK_S1R_NS1J_6fusion15FusionCallbacksIS1N_NS1S_17LinearCombinationISK_fSK_fLNS_15FloatRoundStyleE2EEESJ_S1P_JEEES1H_NS15_INS16_ILi2ELi4ELi3EEES19_NSX_INS6_IJS1B_S1O_EEENS6_IJS1O_SD_EEEEEEENS5_17SM75_U32x4_LDSM_NENS5_14SM90_TMA_STOREES22_NS5_17SM90_U32x4_STSM_NENS5_9Copy_AtomIJS25_SK_EEEvEEEvvEEEEvNT_6ParamsE:
        .type           _ZN7cutlass13device_kernelINS_4gemm6kernel13GemmUniversalINS1_17GroupProblemShapeIN4cute5tupleIJiiiEEEEENS1_10collective13CollectiveMmaINS1_39MainloopSm90ArrayTmaGmmaWarpSpecializedILi3ENS6_IJNS5_1CILi1EEENSC_ILi2EEESD_EEENS1_40KernelPtrArrayTmaWarpSpecializedPingpongEEENS6_IJNSC_ILi128EEESI_SI_EEENS_6half_tEPNS6_IJSD_lNSC_ILi0EEEEEESK_SN_NS5_8TiledMMAINS5_8MMA_AtomIJNS5_4SM904GMMA26MMA_64x128x16_F32F16F16_SSILNSR_5MajorE1ELST_1ELNSR_7ScaleInE1ELSU_1EEEEEENS5_6LayoutINS6_IJSD_SD_SD_EEENS6_IJSL_SL_SL_EEEEENS6_IJNS5_10UnderscoreES11_S11_EEEEENS5_23SM90_TMA_LOAD_MULTICASTENS5_14ComposedLayoutINS5_7SwizzleILi3ELi4ELi3EEENS5_18smem_ptr_flag_bitsILi16EEENSX_INS6_IJNSC_ILi64EEENSC_ILi8EEEEEENS6_IJSD_S1A_EEEEEEEvNS5_8identityENS5_13SM90_TMA_LOADES1F_vS1G_EENS_8epilogue10collective18CollectiveEpilogueINS1J_30Sm90PtrArrayTmaWarpSpecializedILi4ELi2ELi16ELb1ELb0ELi2EEEJSJ_NS6_IJS1A_NSC_ILi32EEEEEESK_PNS6_IJlSD_SL_EEESK_S1R_NS1J_6fusion15FusionCallbacksIS1N_NS1S_17LinearCombinationISK_fSK_fLNS_15FloatRoundStyleE2EEESJ_S1P_JEEES1H_NS15_INS16_ILi2ELi4ELi3EEES19_NSX_INS6_IJS1B_S1O_EEENS6_IJS1O_SD_EEEEEEENS5_17SM75_U32x4_LDSM_NENS5_14SM90_TMA_STOREES22_NS5_17SM90_U32x4_STSM_NENS5_9Copy_AtomIJS25_SK_EEEvEEEvvEEEEvNT_6ParamsE,@function
        .size           _ZN7cutlass13device_kernelINS_4gemm6kernel13GemmUniversalINS1_17GroupProblemShapeIN4cute5tupleIJiiiEEEEENS1_10collective13CollectiveMmaINS1_39MainloopSm90ArrayTmaGmmaWarpSpecializedILi3ENS6_IJNS5_1CILi1EEENSC_ILi2EEESD_EEENS1_40KernelPtrArrayTmaWarpSpecializedPingpongEEENS6_IJNSC_ILi128EEESI_SI_EEENS_6half_tEPNS6_IJSD_lNSC_ILi0EEEEEESK_SN_NS5_8TiledMMAINS5_8MMA_AtomIJNS5_4SM904GMMA26MMA_64x128x16_F32F16F16_SSILNSR_5MajorE1ELST_1ELNSR_7ScaleInE1ELSU_1EEEEEENS5_6LayoutINS6_IJSD_SD_SD_EEENS6_IJSL_SL_SL_EEEEENS6_IJNS5_10UnderscoreES11_S11_EEEEENS5_23SM90_TMA_LOAD_MULTICASTENS5_14ComposedLayoutINS5_7SwizzleILi3ELi4ELi3EEENS5_18smem_ptr_flag_bitsILi16EEENSX_INS6_IJNSC_ILi64EEENSC_ILi8EEEEEENS6_IJSD_S1A_EEEEEEEvNS5_8identityENS5_13SM90_TMA_LOADES1F_vS1G_EENS_8epilogue10collective18CollectiveEpilogueINS1J_30Sm90PtrArrayTmaWarpSpecializedILi4ELi2ELi16ELb1ELb0ELi2EEEJSJ_NS6_IJS1A_NSC_ILi32EEEEEESK_PNS6_IJlSD_SL_EEESK_S1R_NS1J_6fusion15FusionCallbacksIS1N_NS1S_17LinearCombinationISK_fSK_fLNS_15FloatRoundStyleE2EEESJ_S1P_JEEES1H_NS15_INS16_ILi2ELi4ELi3EEES19_NSX_INS6_IJS1B_S1O_EEENS6_IJS1O_SD_EEEEEEENS5_17SM75_U32x4_LDSM_NENS5_14SM90_TMA_STOREES22_NS5_17SM90_U32x4_STSM_NENS5_9Copy_AtomIJS25_SK_EEEvEEEvvEEEEvNT_6ParamsE,(.L_x_17 - _ZN7cutlass13device_kernelINS_4gemm6kernel13GemmUniversalINS1_17GroupProblemShapeIN4cute5tupleIJiiiEEEEENS1_10collective13CollectiveMmaINS1_39MainloopSm90ArrayTmaGmmaWarpSpecializedILi3ENS6_IJNS5_1CILi1EEENSC_ILi2EEESD_EEENS1_40KernelPtrArrayTmaWarpSpecializedPingpongEEENS6_IJNSC_ILi128EEESI_SI_EEENS_6half_tEPNS6_IJSD_lNSC_ILi0EEEEEESK_SN_NS5_8TiledMMAINS5_8MMA_AtomIJNS5_4SM904GMMA26MMA_64x128x16_F32F16F16_SSILNSR_5MajorE1ELST_1ELNSR_7ScaleInE1ELSU_1EEEEEENS5_6LayoutINS6_IJSD_SD_SD_EEENS6_IJSL_SL_SL_EEEEENS6_IJNS5_10UnderscoreES11_S11_EEEEENS5_23SM90_TMA_LOAD_MULTICASTENS5_14ComposedLayoutINS5_7SwizzleILi3ELi4ELi3EEENS5_18smem_ptr_flag_bitsILi16EEENSX_INS6_IJNSC_ILi64EEENSC_ILi8EEEEEENS6_IJSD_S1A_EEEEEEEvNS5_8identityENS5_13SM90_TMA_LOADES1F_vS1G_EENS_8epilogue10collective18CollectiveEpilogueINS1J_30Sm90PtrArrayTmaWarpSpecializedILi4ELi2ELi16ELb1ELb0ELi2EEEJSJ_NS6_IJS1A_NSC_ILi32EEEEEESK_PNS6_IJlSD_SL_EEESK_S1R_NS1J_6fusion15FusionCallbacksIS1N_NS1S_17LinearCombinationISK_fSK_fLNS_15FloatRoundStyleE2EEESJ_S1P_JEEES1H_NS15_INS16_ILi2ELi4ELi3EEES19_NSX_INS6_IJS1B_S1O_EEENS6_IJS1O_SD_EEEEEEENS5_17SM75_U32x4_LDSM_NENS5_14SM90_TMA_STOREES22_NS5_17SM90_U32x4_STSM_NENS5_9Copy_AtomIJS25_SK_EEEvEEEvvEEEEvNT_6ParamsE)
        .other          _ZN7cutlass13device_kernelINS_4gemm6kernel13GemmUniversalINS1_17GroupProblemShapeIN4cute5tupleIJiiiEEEEENS1_10collective13CollectiveMmaINS1_39MainloopSm90ArrayTmaGmmaWarpSpecializedILi3ENS6_IJNS5_1CILi1EEENSC_ILi2EEESD_EEENS1_40KernelPtrArrayTmaWarpSpecializedPingpongEEENS6_IJNSC_ILi128EEESI_SI_EEENS_6half_tEPNS6_IJSD_lNSC_ILi0EEEEEESK_SN_NS5_8TiledMMAINS5_8MMA_AtomIJNS5_4SM904GMMA26MMA_64x128x16_F32F16F16_SSILNSR_5MajorE1ELST_1ELNSR_7ScaleInE1ELSU_1EEEEEENS5_6LayoutINS6_IJSD_SD_SD_EEENS6_IJSL_SL_SL_EEEEENS6_IJNS5_10UnderscoreES11_S11_EEEEENS5_23SM90_TMA_LOAD_MULTICASTENS5_14ComposedLayoutINS5_7SwizzleILi3ELi4ELi3EEENS5_18smem_ptr_flag_bitsILi16EEENSX_INS6_IJNSC_ILi64EEENSC_ILi8EEEEEENS6_IJSD_S1A_EEEEEEEvNS5_8identityENS5_13SM90_TMA_LOADES1F_vS1G_EENS_8epilogue10collective18CollectiveEpilogueINS1J_30Sm90PtrArrayTmaWarpSpecializedILi4ELi2ELi16ELb1ELb0ELi2EEEJSJ_NS6_IJS1A_NSC_ILi32EEEEEESK_PNS6_IJlSD_SL_EEESK_S1R_NS1J_6fusion15FusionCallbacksIS1N_NS1S_17LinearCombinationISK_fSK_fLNS_15FloatRoundStyleE2EEESJ_S1P_JEEES1H_NS15_INS16_ILi2ELi4ELi3EEES19_NSX_INS6_IJS1B_S1O_EEENS6_IJS1O_SD_EEEEEEENS5_17SM75_U32x4_LDSM_NENS5_14SM90_TMA_STOREES22_NS5_17SM90_U32x4_STSM_NENS5_9Copy_AtomIJS25_SK_EEEvEEEvvEEEEvNT_6ParamsE,@"STO_CUDA_ENTRY STV_DEFAULT"
_ZN7cutlass13device_kernelINS_4gemm6kernel13GemmUniversalINS1_17GroupProblemShapeIN4cute5tupleIJiiiEEEEENS1_10collective13CollectiveMmaINS1_39MainloopSm90ArrayTmaGmmaWarpSpecializedILi3ENS6_IJNS5_1CILi1EEENSC_ILi2EEESD_EEENS1_40KernelPtrArrayTmaWarpSpecializedPingpongEEENS6_IJNSC_ILi128EEESI_SI_EEENS_6half_tEPNS6_IJSD_lNSC_ILi0EEEEEESK_SN_NS5_8TiledMMAINS5_8MMA_AtomIJNS5_4SM904GMMA26MMA_64x128x16_F32F16F16_SSILNSR_5MajorE1ELST_1ELNSR_7ScaleInE1ELSU_1EEEEEENS5_6LayoutINS6_IJSD_SD_SD_EEENS6_IJSL_SL_SL_EEEEENS6_IJNS5_10UnderscoreES11_S11_EEEEENS5_23SM90_TMA_LOAD_MULTICASTENS5_14ComposedLayoutINS5_7SwizzleILi3ELi4ELi3EEENS5_18smem_ptr_flag_bitsILi16EEENSX_INS6_IJNSC_ILi64EEENSC_ILi8EEEEEENS6_IJSD_S1A_EEEEEEEvNS5_8identityENS5_13SM90_TMA_LOADES1F_vS1G_EENS_8epilogue10collective18CollectiveEpilogueINS1J_30Sm90PtrArrayTmaWarpSpecializedILi4ELi2ELi16ELb1ELb0ELi2EEEJSJ_NS6_IJS1A_NSC_ILi32EEEEEESK_PNS6_IJlSD_SL_EEESK_S1R_NS1J_6fusion15FusionCallbacksIS1N_NS1S_17LinearCombinationISK_fSK_fLNS_15FloatRoundStyleE2EEESJ_S1P_JEEES1H_NS15_INS16_ILi2ELi4ELi3EEES19_NSX_INS6_IJS1B_S1O_EEENS6_IJS1O_SD_EEEEEEENS5_17SM75_U32x4_LDSM_NENS5_14SM90_TMA_STOREES22_NS5_17SM90_U32x4_STSM_NENS5_9Copy_AtomIJS25_SK_EEEvEEEvvEEEEvNT_6ParamsE:
        /* <DEDUP_REMOVED lines=9> */
.L_x_9:
[----:B------:R-:W-:Y:S05]  /*0090*/  EXIT ;  /* 0x000000000000794d */ /* 0x000fea0003800000 */
.L_x_10:
        /* <DEDUP_REMOVED lines=14> */
.L_x_17:


//--------------------- .text._ZN7cutlass13device_kernelINS_4gemm6kernel13GemmUniversalINS1_17GroupProblemShapeIN4cute5tupleIJiiiEEEEENS1_10collective13CollectiveMmaINS1_39MainloopSm90ArrayTmaGmmaWarpSpecializedILi3ENS6_IJNS5_1CILi1EEENSC_ILi2EEESD_EEENS1_40KernelPtrArrayTmaWarpSpecializedPingpongEEENS6_IJNSC_ILi128EEESI_SI_EEENS_6half_tEPNS6_IJlSD_NSC_ILi0EEEEEESK_PNS6_IJSD_lSL_EEENS5_8TiledMMAINS5_8MMA_AtomIJNS5_4SM904GMMA26MMA_64x128x16_F32F16F16_SSILNST_5MajorE0ELSV_1ELNST_7ScaleInE1ELSW_1EEEEEENS5_6LayoutINS6_IJSD_SD_SD_EEENS6_IJSL_SL_SL_EEEEENS6_IJNS5_10UnderscoreES13_S13_EEEEENS5_23SM90_TMA_LOAD_MULTICASTENS5_14ComposedLayoutINS5_7SwizzleILi3ELi4ELi3EEENS5_18smem_ptr_flag_bitsILi16EEENSZ_INS6_IJNSC_ILi8EEENSC_ILi64EEEEEENS6_IJS1D_SD_EEEEEEEvNS5_8identityENS5_13SM90_TMA_LOADENS17_IS19_S1B_NSZ_INS6_IJS1D_S1C_EEENS6_IJSD_S1D_EEEEEEEvS1I_EENS_8epilogue10collective18CollectiveEpilogueINS1P_30Sm90PtrArrayTmaWarpSpecializedILi4ELi2ELi16ELb1ELb0ELi2EEEJSJ_NS6_IJS1D_NSC_ILi32EEEEEESK_SN_SK_SN_NS1P_6fusion15FusionCallbacksIS1T_NS1W_17LinearCombinationISK_fSK_fLNS_15FloatRoundStyleE2EEESJ_S1V_JEEES1J_NS17_INS18_ILi2ELi4ELi3EEES1B_NSZ_INS6_IJS1C_S1U_EEENS6_IJS1U_SD_EEEEEEENS5_17SM75_U32x4_LDSM_NENS5_14SM90_TMA_STOREES26_NS5_17SM90_U32x4_STSM_NENS5_9Copy_AtomIJS29_SK_EEEvEEEvvEEEEvNT_6ParamsE --------------------------
	.section	.text._ZN7cutlass13device_kernelINS_4gemm6kernel13GemmUniversalINS1_17GroupProblemShapeIN4cute5tupleIJiiiEEEEENS1_10collective13CollectiveMmaINS1_39MainloopSm90ArrayTmaGmmaWarpSpecializedILi3ENS6_IJNS5_1CILi1EEENSC_ILi2EEESD_EEENS1_40KernelPtrArrayTmaWarpSpecializedPingpongEEENS6_IJNSC_ILi128EEESI_SI_EEENS_6half_tEPNS6_IJlSD_NSC_ILi0EEEEEESK_PNS6_IJSD_lSL_EEENS5_8TiledMMAINS5_8MMA_AtomIJNS5_4SM904GMMA26MMA_64x128x16_F32F16F16_SSILNST_5MajorE0ELSV_1ELNST_7ScaleInE1ELSW_1EEEEEENS5_6LayoutINS6_IJSD_SD_SD_EEENS6_IJSL_SL_SL_EEEEENS6_IJNS5_10UnderscoreES13_S13_EEEEENS5_23SM90_TMA_LOAD_MULTICASTENS5_14ComposedLayoutINS5_7SwizzleILi3ELi4ELi3EEENS5_18smem_ptr_flag_bitsILi16EEENSZ_INS6_IJNSC_ILi8EEENSC_ILi64EEEEEENS6_IJS1D_SD_EEEEEEEvNS5_8identityENS5_13SM90_TMA_LOADENS17_IS19_S1B_NSZ_INS6_IJS1D_S1C_EEENS6_IJSD_S1D_EEEEEEEvS1I_EENS_8epilogue10collective18CollectiveEpilogueINS1P_30Sm90PtrArrayTmaWarpSpecializedILi4ELi2ELi16ELb1ELb0ELi2EEEJSJ_NS6_IJS1D_NSC_ILi32EEEEEESK_SN_SK_SN_NS1P_6fusion15FusionCallbacksIS1T_NS1W_17LinearCombinationISK_fSK_fLNS_15FloatRoundStyleE2EEESJ_S1V_JEEES1J_NS17_INS18_ILi2ELi4ELi3EEES1B_NSZ_INS6_IJS1C_S1U_EEENS6_IJS1U_SD_EEEEEEENS5_17SM75_U32x4_LDSM_NENS5_14SM90_TMA_STOREES26_NS5_17SM90_U32x4_STSM_NENS5_9Copy_AtomIJS29_SK_EEEvEEEvvEEEEvNT_6ParamsE,"ax",@progbits
	.align	128
.text._ZN7cutlass13device_kernelINS_4gemm6kernel13GemmUniversalINS1_17GroupProblemShapeIN4cute5tupleIJiiiEEEEENS1_10collective13CollectiveMmaINS1_39MainloopSm90ArrayTmaGmmaWarpSpecializedILi3ENS6_IJNS5_1CILi1EEENSC_ILi2EEESD_EEENS1_40KernelPtrArrayTmaWarpSpecializedPingpongEEENS6_IJNSC_ILi128EEESI_SI_EEENS_6half_tEPNS6_IJlSD_NSC_ILi0EEEEEESK_PNS6_IJSD_lSL_EEENS5_8TiledMMAINS5_8MMA_AtomIJNS5_4SM904GMMA26MMA_64x128x16_F32F16F16_SSILNST_5MajorE0ELSV_1ELNST_7ScaleInE1ELSW_1EEEEEENS5_6LayoutINS6_IJSD_SD_SD_EEENS6_IJSL_SL_SL_EEEEENS6_IJNS5_10UnderscoreES13_S13_EEEEENS5_23SM90_TMA_LOAD_MULTICASTENS5_14ComposedLayoutINS5_7SwizzleILi3ELi4ELi3EEENS5_18smem_ptr_flag_bitsILi16EEENSZ_INS6_IJNSC_ILi8EEENSC_ILi64EEEEEENS6_IJS1D_SD_EEEEEEEvNS5_8identityENS5_13SM90_TMA_LOADENS17_IS19_S1B_NSZ_INS6_IJS1D_S1C_EEENS6_IJSD_S1D_EEEEEEEvS1I_EENS_8epilogue10collective18CollectiveEpilogueINS1P_30Sm90PtrArrayTmaWarpSpecializedILi4ELi2ELi16ELb1ELb0ELi2EEEJSJ_NS6_IJS1D_NSC_ILi32EEEEEESK_SN_SK_SN_NS1P_6fusion15FusionCallbacksIS1T_NS1W_17LinearCombinationISK_fSK_fLNS_15FloatRoundStyleE2EEESJ_S1V_JEEES1J_NS17_INS18_ILi2ELi4ELi3EEES1B_NSZ_INS6_IJS1C_S1U_EEENS6_IJS1U_SD_EEEEEEENS5_17SM75_U32x4_LDSM_NENS5_14SM90_TMA_STOREES26_NS5_17SM90_U32x4_STSM_NENS5_9Copy_AtomIJS29_SK_EEEvEEEvvEEEEvNT_6ParamsE:
        .type           _ZN7cutlass13device_kernelINS_4gemm6kernel13GemmUniversalINS1_17GroupProblemShapeIN4cute5tupleIJiiiEEEEENS1_10collective13CollectiveMmaINS1_39MainloopSm90ArrayTmaGmmaWarpSpecializedILi3ENS6_IJNS5_1CILi1EEENSC_ILi2EEESD_EEENS1_40KernelPtrArrayTmaWarpSpecializedPingpongEEENS6_IJNSC_ILi128EEESI_SI_EEENS_6half_tEPNS6_IJlSD_NSC_ILi0EEEEEESK_PNS6_IJSD_lSL_EEENS5_8TiledMMAINS5_8MMA_AtomIJNS5_4SM904GMMA26MMA_64x128x16_F32F16F16_SSILNST_5MajorE0ELSV_1ELNST_7ScaleInE1ELSW_1EEEEEENS5_6LayoutINS6_IJSD_SD_SD_EEENS6_IJSL_SL_SL_EEEEENS6_IJNS5_10UnderscoreES13_S13_EEEEENS5_23SM90_TMA_LOAD_MULTICASTENS5_14ComposedLayoutINS5_7SwizzleILi3ELi4ELi3EEENS5_18smem_ptr_flag_bitsILi16EEENSZ_INS6_IJNSC_ILi8EEENSC_ILi64EEEEEENS6_IJS1D_SD_EEEEEEEvNS5_8identityENS5_13SM90_TMA_LOADENS17_IS19_S1B_NSZ_INS6_IJS1D_S1C_EEENS6_IJSD_S1D_EEEEEEEvS1I_EENS_8epilogue10collective18CollectiveEpilogueINS1P_30Sm90PtrArrayTmaWarpSpecializedILi4ELi2ELi16ELb1ELb0ELi2EEEJSJ_NS6_IJS1D_NSC_ILi32EEEEEESK_SN_SK_SN_NS1P_6fusion15FusionCallbacksIS1T_NS1W_17LinearCombinationISK_fSK_fLNS_15FloatRoundStyleE2EEESJ_S1V_JEEES1J_NS17_INS18_ILi2ELi4ELi3EEES1B_NSZ_INS6_IJS1C_S1U_EEENS6_IJS1U_SD_EEEEEEENS5_17SM75_U32x4_LDSM_NENS5_14SM90_TMA_STOREES26_NS5_17SM90_U32x4_STSM_NENS5_9Copy_AtomIJS29_SK_EEEvEEEvvEEEEvNT_6ParamsE,@function
        .size           _ZN7cutlass13device_kernelINS_4gemm6kernel13GemmUniversalINS1_17GroupProblemShapeIN4cute5tupleIJiiiEEEEENS1_10collective13CollectiveMmaINS1_39MainloopSm90ArrayTmaGmmaWarpSpecializedILi3ENS6_IJNS5_1CILi1EEENSC_ILi2EEESD_EEENS1_40KernelPtrArrayTmaWarpSpecializedPingpongEEENS6_IJNSC_ILi128EEESI_SI_EEENS_6half_tEPNS6_IJlSD_NSC_ILi0EEEEEESK_PNS6_IJSD_lSL_EEENS5_8TiledMMAINS5_8MMA_AtomIJNS5_4SM904GMMA26MMA_64x128x16_F32F16F16_SSILNST_5MajorE0ELSV_1ELNST_7ScaleInE1ELSW_1EEEEEENS5_6LayoutINS6_IJSD_SD_SD_EEENS6_IJSL_SL_SL_EEEEENS6_IJNS5_10UnderscoreES13_S13_EEEEENS5_23SM90_TMA_LOAD_MULTICASTENS5_14ComposedLayoutINS5_7SwizzleILi3ELi4ELi3EEENS5_18smem_ptr_flag_bitsILi16EEENSZ_INS6_IJNSC_ILi8EEENSC_ILi64EEEEEENS6_IJS1D_SD_EEEEEEEvNS5_8identityENS5_13SM90_TMA_LOADENS17_IS19_S1B_NSZ_INS6_IJS1D_S1C_EEENS6_IJSD_S1D_EEEEEEEvS1I_EENS_8epilogue10collective18CollectiveEpilogueINS1P_30Sm90PtrArrayTmaWarpSpecializedILi4ELi2ELi16ELb1ELb0ELi2EEEJSJ_NS6_IJS1D_NSC_ILi32EEEEEESK_SN_SK_SN_NS1P_6fusion15FusionCallbacksIS1T_NS1W_17LinearCombinationISK_fSK_fLNS_15FloatRoundStyleE2EEESJ_S1V_JEEES1J_NS17_INS18_ILi2ELi4ELi3EEES1B_NSZ_INS6_IJS1C_S1U_EEENS6_IJS1U_SD_EEEEEEENS5_17SM75_U32x4_LDSM_NENS5_14SM90_TMA_STOREES26_NS5_17SM90_U32x4_STSM_NENS5_9Copy_AtomIJS29_SK_EEEvEEEvvEEEEvNT_6ParamsE,(.L_x_18 - _ZN7cutlass13device_kernelINS_4gemm6kernel13GemmUniversalINS1_17GroupProblemShapeIN4cute5tupleIJiiiEEEEENS1_10collective13CollectiveMmaINS1_39MainloopSm90ArrayTmaGmmaWarpSpecializedILi3ENS6_IJNS5_1CILi1EEENSC_ILi2EEESD_EEENS1_40KernelPtrArrayTmaWarpSpecializedPingpongEEENS6_IJNSC_ILi128EEESI_SI_EEENS_6half_tEPNS6_IJlSD_NSC_ILi0EEEEEESK_PNS6_IJSD_lSL_EEENS5_8TiledMMAINS5_8MMA_AtomIJNS5_4SM904GMMA26MMA_64x128x16_F32F16F16_SSILNST_5MajorE0ELSV_1ELNST_7ScaleInE1ELSW_1EEEEEENS5_6LayoutINS6_IJSD_SD_SD_EEENS6_IJSL_SL_SL_EEEEENS6_IJNS5_10UnderscoreES13_S13_EEEEENS5_23SM90_TMA_LOAD_MULTICASTENS5_14ComposedLayoutINS5_7SwizzleILi3ELi4ELi3EEENS5_18smem_ptr_flag_bitsILi16EEENSZ_INS6_IJNSC_ILi8EEENSC_ILi64EEEEEENS6_IJS1D_SD_EEEEEEEvNS5_8identityENS5_13SM90_TMA_LOADENS17_IS19_S1B_NSZ_INS6_IJS1D_S1C_EEENS6_IJSD_S1D_EEEEEEEvS1I_EENS_8epilogue10collective18CollectiveEpilogueINS1P_30Sm90PtrArrayTmaWarpSpecializedILi4ELi2ELi16ELb1ELb0ELi2EEEJSJ_NS6_IJS1D_NSC_ILi32EEEEEESK_SN_SK_SN_NS1P_6fusion15FusionCallbacksIS1T_NS1W_17LinearCombinationISK_fSK_fLNS_15FloatRoundStyleE2EEESJ_S1V_JEEES1J_NS17_INS18_ILi2ELi4ELi3EEES1B_NSZ_INS6_IJS1C_S1U_EEENS6_IJS1U_SD_EEEEEEENS5_17SM75_U32x4_LDSM_NENS5_14SM90_TMA_STOREES26_NS5_17SM90_U32x4_STSM_NENS5_9Copy_AtomIJS29_SK_EEEvEEEvvEEEEvNT_6ParamsE)
        .other          _ZN7cutlass13device_kernelINS_4gemm6kernel13GemmUniversalINS1_17GroupProblemShapeIN4cute5tupleIJiiiEEEEENS1_10collective13CollectiveMmaINS1_39MainloopSm90ArrayTmaGmmaWarpSpecializedILi3ENS6_IJNS5_1CILi1EEENSC_ILi2EEESD_EEENS1_40KernelPtrArrayTmaWarpSpecializedPingpongEEENS6_IJNSC_ILi128EEESI_SI_EEENS_6half_tEPNS6_IJlSD_NSC_ILi0EEEEEESK_PNS6_IJSD_lSL_EEENS5_8TiledMMAINS5_8MMA_AtomIJNS5_4SM904GMMA26MMA_64x128x16_F32F16F16_SSILNST_5MajorE0ELSV_1ELNST_7ScaleInE1ELSW_1EEEEEENS5_6LayoutINS6_IJSD_SD_SD_EEENS6_IJSL_SL_SL_EEEEENS6_IJNS5_10UnderscoreES13_S13_EEEEENS5_23SM90_TMA_LOAD_MULTICASTENS5_14ComposedLayoutINS5_7SwizzleILi3ELi4ELi3EEENS5_18smem_ptr_flag_bitsILi16EEENSZ_INS6_IJNSC_ILi8EEENSC_ILi64EEEEEENS6_IJS1D_SD_EEEEEEEvNS5_8identityENS5_13SM90_TMA_LOADENS17_IS19_S1B_NSZ_INS6_IJS1D_S1C_EEENS6_IJSD_S1D_EEEEEEEvS1I_EENS_8epilogue10collective18CollectiveEpilogueINS1P_30Sm90PtrArrayTmaWarpSpecializedILi4ELi2ELi16ELb1ELb0ELi2EEEJSJ_NS6_IJS1D_NSC_ILi32EEEEEESK_SN_SK_SN_NS1P_6fusion15FusionCallbacksIS1T_NS1W_17LinearCombinationISK_fSK_fLNS_15FloatRoundStyleE2EEESJ_S1V_JEEES1J_NS17_INS18_ILi2ELi4ELi3EEES1B_NSZ_INS6_IJS1C_S1U_EEENS6_IJS1U_SD_EEEEEEENS5_17SM75_U32x4_LDSM_NENS5_14SM90_TMA_STOREES26_NS5_17SM90_U32x4_STSM_NENS5_9Copy_AtomIJS29_SK_EEEvEEEvvEEEEvNT_6ParamsE,@"STO_CUDA_ENTRY STV_DEFAULT"
_ZN7cutlass13device_kernelINS_4gemm6kernel13GemmUniversalINS1_17GroupProblemShapeIN4cute5tupleIJiiiEEEEENS1_10collective13CollectiveMmaINS1_39MainloopSm90ArrayTmaGmmaWarpSpecializedILi3ENS6_IJNS5_1CILi1EEENSC_ILi2EEESD_EEENS1_40KernelPtrArrayTmaWarpSpecializedPingpongEEENS6_IJNSC_ILi128EEESI_SI_EEENS_6half_tEPNS6_IJlSD_NSC_ILi0EEEEEESK_PNS6_IJSD_lSL_EEENS5_8TiledMMAINS5_8MMA_AtomIJNS5_4SM904GMMA26MMA_64x128x16_F32F16F16_SSILNST_5MajorE0ELSV_1ELNST_7ScaleInE1ELSW_1EEEEEENS5_6LayoutINS6_IJSD_SD_SD_EEENS6_IJSL_SL_SL_EEEEENS6_IJNS5_10UnderscoreES13_S13_EEEEENS5_23SM90_TMA_LOAD_MULTICASTENS5_14ComposedLayoutINS5_7SwizzleILi3ELi4ELi3EEENS5_18smem_ptr_flag_bitsILi16EEENSZ_INS6_IJNSC_ILi8EEENSC_ILi64EEEEEENS6_IJS1D_SD_EEEEEEEvNS5_8identityENS5_13SM90_TMA_LOADENS17_IS19_S1B_NSZ_INS6_IJS1D_S1C_EEENS6_IJSD_S1D_EEEEEEEvS1I_EENS_8epilogue10collective18CollectiveEpilogueINS1P_30Sm90PtrArrayTmaWarpSpecializedILi4ELi2ELi16ELb1ELb0ELi2EEEJSJ_NS6_IJS1D_NSC_ILi32EEEEEESK_SN_SK_SN_NS1P_6fusion15FusionCallbacksIS1T_NS1W_17LinearCombinationISK_fSK_fLNS_15FloatRoundStyleE2EEESJ_S1V_JEEES1J_NS17_INS18_ILi2ELi4ELi3EEES1B_NSZ_INS6_IJS1C_S1U_EEENS6_IJS1U_SD_EEEEEEENS5_17SM75_U32x4_LDSM_NENS5_14SM90_TMA_STOREES26_NS5_17SM90_U32x4_STSM_NENS5_9Copy_AtomIJS29_SK_EEEvEEEvvEEEEvNT_6ParamsE:
        /* <DEDUP_REMOVED lines=9> */
.L_x_11:
[----:B------:R-:W-:Y:S05]  /*0090*/  EXIT ;  /* 0x000000000000794d */ /* 0x000fea0003800000 */
.L_x_12:
        /* <DEDUP_REMOVED lines=14> */
.L_x_18:


//--------------------- .nv.global.init           --------------------------
	.section	.nv.global.init,"aw",@progbits
.nv.global.init:
	.type		$str$20,@object
	.size		$str$20,(.L_42 - $str$20)
$str$20:
        /*0000*/ 	.byte	0x45, 0x52, 0x52, 0x4f, 0x52, 0x20, 0x3a, 0x20, 0x41, 0x72, 0x63, 0x68, 0x20, 0x63, 0x6f, 0x6e
        /*0010*/ 	.byte	0x64, 0x69, 0x74, 0x69, 0x6f, 0x6e, 0x61, 0x6c, 0x20, 0x4d, 0x4d, 0x41, 0x20, 0x69, 0x6e, 0x73
        /*0020*/ 	.byte	0x74, 0x72, 0x75, 0x63, 0x74, 0x69, 0x6f, 0x6e, 0x20, 0x75, 0x73, 0x65, 0x64, 0x20, 0x77, 0x69
        /*0030*/ 	.byte	0x74, 0x68, 0x6f, 0x75, 0x74, 0x20, 0x74, 0x61, 0x72, 0x67, 0x65, 0x74, 0x69, 0x6e, 0x67, 0x20
        /*0040*/ 	.byte	0x61, 0x70, 0x70, 0x72, 0x6f, 0x70, 0x72, 0x69, 0x61, 0x74, 0x65, 0x20, 0x63, 0x6f, 0x6d, 0x70
        /*0050*/ 	.byte	0x75, 0x74, 0x65, 0x20, 0x63, 0x61, 0x70, 0x61, 0x62, 0x69, 0x6c, 0x69, 0x74, 0x79, 0x2e, 0x20
        /*0060*/ 	.byte	0x41, 0x62, 0x6f, 0x72, 0x74, 0x69, 0x6e, 0x67, 0x2e, 0x0a, 0x00
.L_42:


//--------------------- .nv.shared.reserved.0     --------------------------
	.section	.nv.shared.reserved.0,"aw",@nobits
	.weak		__nv_reservedSMEM_offset_0_alias
	.size		__nv_reservedSMEM_offset_0_alias, 0, 64
	.other		__nv_reservedSMEM_offset_0_alias,@"STO_CUDA_RESERVED_SHARED STV_DEFAULT"
__nv_reservedSMEM_offset_0_alias:
	.zero		0
	.zero		64


//--------------------- .nv.global                --------------------------
	.section	.nv.global,"aw",@nobits
.nv.global:
	.type		_ZN54_INTERNAL_0f971116_23_cutlass_grouped_gemm_cu_1f7943154cute7productE,@object
	.size		_ZN54_INTERNAL_0f971116_23_cutlass_grouped_gemm_cu_1f7943154cute7productE,(_ZN54_INTERNAL_0f971116_23_cutlass_grouped_gemm_cu_1f7943154cuda3std3__456_GLOBAL__N__0f971116_23_cutlass_grouped_gemm_cu_1f7943156ignoreE - _ZN54_INTERNAL_0f971116_23_cutlass_grouped_gemm_cu_1f7943154cute7productE)
_ZN54_INTERNAL_0f971116_23_cutlass_grouped_gemm_cu_1f7943154cute7productE:
	.zero		1
	.type		_ZN54_INTERNAL_0f971116_23_cutlass_grouped_gemm_cu_1f7943154cuda3std3__456_GLOBAL__N__0f971116_23_cutlass_grouped_gemm_cu_1f7943156ignoreE,@object
	.size		_ZN54_INTERNAL_0f971116_23_cutlass_grouped_gemm_cu_1f7943154cuda3std3__456_GLOBAL__N__0f971116_23_cutlass_grouped_gemm_cu_1f7943156ignoreE,(_ZN54_INTERNAL_0f971116_23_cutlass_grouped_gemm_cu_1f7943154cuda3std6ranges3__45__cpo4dataE - _ZN54_INTERNAL_0f971116_23_cutlass_grouped_gemm_cu_1f7943154cuda3std3__456_GLOBAL__N__0f971116_23_cutlass_grouped_gemm_cu_1f7943156ignoreE)
_ZN54_INTERNAL_0f971116_23_cutlass_grouped_gemm_cu_1f7943154cuda3std3__456_GLOBAL__N__0f971116_23_cutlass_grouped_gemm_cu_1f7943156ignoreE:
	.zero		1
	.type		_ZN54_INTERNAL_0f971116_23_cutlass_grouped_gemm_cu_1f7943154cuda3std6ranges3__45__cpo4dataE,@object
	.size		_ZN54_INTERNAL_0f971116_23_cutlass_grouped_gemm_cu_1f7943154cuda3std6ranges3__45__cpo4dataE,(_ZN54_INTERNAL_0f971116_23_cutlass_grouped_gemm_cu_1f7943156thrust24THRUST_300001_SM_1000_NS12placeholders2_3E - _ZN54_INTERNAL_0f971116_23_cutlass_grouped_gemm_cu_1f7943154cuda3std6ranges3__45__cpo4dataE)
_ZN54_INTERNAL_0f971116_23_cutlass_grouped_gemm_cu_1f7943154cuda3std6ranges3__45__cpo4dataE:
	.zero		1
	.type		_ZN54_INTERNAL_0f971116_23_cutlass_grouped_gemm_cu_1f7943156thrust24THRUST_300001_SM_1000_NS12placeholders2_3E,@object
	.size		_ZN54_INTERNAL_0f971116_23_cutlass_grouped_gemm_cu_1f7943156thrust24THRUST_300001_SM_1000_NS12placeholders2_3E,(_ZN54_INTERNAL_0f971116_23_cutlass_grouped_gemm_cu_1f7943154cuda3std3__45__cpo5beginE - _ZN54_INTERNAL_0f971116_23_cutlass_grouped_gemm_cu_1f7943156thrust24THRUST_300001_SM_1000_NS12placeholders2_3E)
_ZN54_INTERNAL_0f971116_23_cutlass_grouped_gemm_cu_1f7943156thrust24THRUST_300001_SM_1000_NS12placeholders2_3E:
	.zero		1
	.type		_ZN54_INTERNAL_0f971116_23_cutlass_grouped_gemm_cu_1f7943154cuda3std3__45__cpo5beginE,@object
	.size		_ZN54_INTERNAL_0f971116_23_cutlass_grouped_gemm_cu_1f7943154cuda3std3__45__cpo5beginE,(_ZN54_INTERNAL_0f971116_23_cutlass_grouped_gemm_cu_1f7943154cuda3std6ranges3__45__cpo5beginE - _ZN54_INTERNAL_0f971116_23_cutlass_grouped_gemm_cu_1f7943154cuda3std3__45__cpo5beginE)
_ZN54_INTERNAL_0f971116_23_cutlass_grouped_gemm_cu_1f7943154cuda3std3__45__cpo5beginE:
	.zero		1
	.type		_ZN54_INTERNAL_0f971116_23_cutlass_grouped_gemm_cu_1f7943154cuda3std6ranges3__45__cpo5beginE,@object
	.size		_ZN54_INTERNAL_0f971116_23_cutlass_grouped_gemm_cu_1f7943154cuda3std6ranges3__45__cpo5beginE,(_ZN54_INTERNAL_0f971116_23_cutlass_grouped_gemm_cu_1f7943156thrust24THRUST_300001_SM_1000_NS12placeholders2_7E - _ZN54_INTERNAL_0f971116_23_cutlass_grouped_gemm_cu_1f7943154cuda3std6ranges3__45__cpo5beginE)
_ZN54_INTERNAL_0f971116_23_cutlass_grouped_gemm_cu_1f7943154cuda3std6ranges3__45__cpo5beginE:
	.zero		1
	.type		_ZN54_INTERNAL_0f971116_23_cutlass_grouped_gemm_cu_1f7943156thrust24THRUST_300001_SM_1000_NS12placeholders2_7E,@object
	.size		_ZN54_INTERNAL_0f971116_23_cutlass_grouped_gemm_cu_1f7943156thrust24THRUST_300001_SM_1000_NS12placeholders2_7E,(_ZN54_INTERNAL_0f971116_23_cutlass_grouped_gemm_cu_1f7943154cuda3std3__45__cpo6rbeginE - _ZN54_INTERNAL_0f971116_23_cutlass_grouped_gemm_cu_1f7943156thrust24THRUST_300001_SM_1000_NS12placeholders2_7E)
_ZN54_INTERNAL_0f971116_23_cutlass_grouped_gemm_cu_1f7943156thrust24THRUST_300001_SM_1000_NS12placeholders2_7E:
	.zero		1
	.type		_ZN54_INTERNAL_0f971116_23_cutlass_grouped_gemm_cu_1f7943154cuda3std3__45__cpo6rbeginE,@object
	.size		_ZN54_INTERNAL_0f971116_23_cutlass_grouped_gemm_cu_1f7943154cuda3std3__45__cpo6rbeginE,(_ZN54_INTERNAL_0f971116_23_cutlass_grouped_gemm_cu_1f7943154cuda3std6ranges3__45__cpo7advanceE - _ZN54_INTERNAL_0f971116_23_cutlass_grouped_gemm_cu_1f7943154cuda3std3__45__cpo6rbeginE)
_ZN54_INTERNAL_0f971116_23_cutlass_grouped_gemm_cu_1f7943154cuda3std3__45__cpo6rbeginE:
	.zero		1
	.type		_ZN54_INTERNAL_0f971116_23_cutlass_grouped_gemm_cu_1f7943154cuda3std6ranges3__45__cpo7advanceE,@object
	.size		_ZN54_INTERNAL_0f971116_23_cutlass_grouped_gemm_cu_1f7943154cuda3std6ranges3__45__cpo7advanceE,(_ZN54_INTERNAL_0f971116_23_cutlass_grouped_gemm_cu_1f7943154cuda3std3__47nulloptE - _ZN54_INTERNAL_0f971116_23_cutlass_grouped_gemm_cu_1f7943154cuda3std6ranges3__45__cpo7advanceE)
_ZN54_INTERNAL_0f971116_23_cutlass_grouped_gemm_cu_1f7943154cuda3std6ranges3__45__cpo7advanceE:
	.zero		1
	.type		_ZN54_INTERNAL_0f971116_23_cutlass_grouped_gemm_cu_1f7943154cuda3std3__47nulloptE,@object
	.size		_ZN54_INTERNAL_0f971116_23_cutlass_grouped_gemm_cu_1f7943154cuda3std3__47nulloptE,(_ZN54_INTERNAL_0f971116_23_cutlass_grouped_gemm_cu_1f7943154cuda3std6ranges3__45__cpo8distanceE - _ZN54_INTERNAL_0f971116_23_cutlass_grouped_gemm_cu_1f7943154cuda3std3__47nulloptE)
_ZN54_INTERNAL_0f971116_23_cutlass_grouped_gemm_cu_1f7943154cuda3std3__47nulloptE:
	.zero		1
	.type		_ZN54_INTERNAL_0f971116_23_cutlass_grouped_gemm_cu_1f7943154cuda3std6ranges3__45__cpo8distanceE,@object
	.size		_ZN54_INTERNAL_0f971116_23_cutlass_grouped_gemm_cu_1f7943154cuda3std6ranges3__45__cpo8distanceE,(_ZN54_INTERNAL_0f971116_23_cutlass_grouped_gemm_cu_1f7943156thrust24THRUST_300001_SM_1000_NS12placeholders2_5E - _ZN54_INTERNAL_0f971116_23_cutlass_grouped_gemm_cu_1f7943154cuda3std6ranges3__45__cpo8distanceE)
_ZN54_INTERNAL_0f971116_23_cutlass_grouped_gemm_cu_1f7943154cuda3std6ranges3__45__cpo8distanceE:
	.zero		1
	.type		_ZN54_INTERNAL_0f971116_23_cutlass_grouped_gemm_cu_1f7943156thrust24THRUST_300001_SM_1000_NS12placeholders2_5E,@object
	.size		_ZN54_INTERNAL_0f971116_23_cutlass_grouped_gemm_cu_1f7943156thrust24THRUST_300001_SM_1000_NS12placeholders2_5E,(_ZN54_INTERNAL_0f971116_23_cutlass_grouped_gemm_cu_1f7943154cuda3std3__45__cpo6cbeginE - _ZN54_INTERNAL_0f971116_23_cutlass_grouped_gemm_cu_1f7943156thrust24THRUST_300001_SM_1000_NS12placeholders2_5E)
_ZN54_INTERNAL_0f971116_23_cutlass_grouped_gemm_cu_1f7943156thrust24THRUST_300001_SM_1000_NS12placeholders2_5E:
	.zero		1
	.type		_ZN54_INTERNAL_0f971116_23_cutlass_grouped_gemm_cu_1f7943154cuda3std3__45__cpo6cbeginE,@object
	.size		_ZN54_INTERNAL_0f971116_23_cutlass_grouped_gemm_cu_1f7943154cuda3std3__45__cpo6cbeginE,(_ZN54_INTERNAL_0f971116_23_cutlass_grouped_gemm_cu_1f7943154cuda3std6ranges3__45__cpo6cbeginE - _ZN54_INTERNAL_0f971116_23_cutlass_grouped_gemm_cu_1f7943154cuda3std3__45__cpo6cbeginE)
_ZN54_INTERNAL_0f971116_23_cutlass_grouped_gemm_cu_1f7943154cuda3std3__45__cpo6cbeginE:
	.zero		1
	.type		_ZN54_INTERNAL_0f971116_23_cutlass_grouped_gemm_cu_1f7943154cuda3std6ranges3__45__cpo6cbeginE,@object
	.size		_ZN54_INTERNAL_0f971116_23_cutlass_grouped_gemm_cu_1f7943154cuda3std6ranges3__45__cpo6cbeginE,(_ZN54_INTERNAL_0f971116_23_cutlass_grouped_gemm_cu_1f7943154cuda3std3__48in_placeE - _ZN54_INTERNAL_0f971116_23_cutlass_grouped_gemm_cu_1f7943154cuda3std6ranges3__45__cpo6cbeginE)
_ZN54_INTERNAL_0f971116_23_cutlass_grouped_gemm_cu_1f7943154cuda3std6ranges3__45__cpo6cbeginE:
	.zero		1
	.type		_ZN54_INTERNAL_0f971116_23_cutlass_grouped_gemm_cu_1f7943154cuda3std3__48in_placeE,@object
	.size		_ZN54_INTERNAL_0f971116_23_cutlass_grouped_gemm_cu_1f7943154cuda3std3__48in_placeE,(_ZN54_INTERNAL_0f971116_23_cutlass_grouped_gemm_cu_1f7943154cuda3std6ranges3__45__cpo4sizeE - _ZN54_INTERNAL_0f971116_23_cutlass_grouped_gemm_cu_1f7943154cuda3std3__48in_placeE)
_ZN54_INTERNAL_0f971116_23_cutlass_grouped_gemm_cu_1f7943154cuda3std3__48in_placeE:
	.zero		1
	.type		_ZN54_INTERNAL_0f971116_23_cutlass_grouped_gemm_cu_1f7943154cuda3std6ranges3__45__cpo4sizeE,@object
	.size		_ZN54_INTERNAL_0f971116_23_cutlass_grouped_gemm_cu_1f7943154cuda3std6ranges3__45__cpo4sizeE,(_ZN54_INTERNAL_0f971116_23_cutlass_grouped_gemm_cu_1f7943156thrust24THRUST_300001_SM_1000_NS12placeholders2_9E - _ZN54_INTERNAL_0f971116_23_cutlass_grouped_gemm_cu_1f7943154cuda3std6ranges3__45__cpo4sizeE)
_ZN54_INTERNAL_0f971116_23_cutlass_grouped_gemm_cu_1f7943154cuda3std6ranges3__45__cpo4sizeE:
	.zero		1
	.type		_ZN54_INTERNAL_0f971116_23_cutlass_grouped_gemm_cu_1f7943156thrust24THRUST_300001_SM_1000_NS12placeholders2_9E,@object
	.size		_ZN54_INTERNAL_0f971116_23_cutlass_grouped_gemm_cu_1f7943156thrust24THRUST_300001_SM_1000_NS12placeholders2_9E,(_ZN54_INTERNAL_0f971116_23_cutlass_grouped_gemm_cu_1f7943154cuda3std3__45__cpo7crbeginE - _ZN54_INTERNAL_0f971116_23_cutlass_grouped_gemm_cu_1f7943156thrust24THRUST_300001_SM_1000_NS12placeholders2_9E)
_ZN54_INTERNAL_0f971116_23_cutlass_grouped_gemm_cu_1f7943156thrust24THRUST_300001_SM_1000_NS12placeholders2_9E:
	.zero		1
	.type		_ZN54_INTERNAL_0f971116_23_cutlass_grouped_gemm_cu_1f7943154cuda3std3__45__cpo7crbeginE,@object
	.size		_ZN54_INTERNAL_0f971116_23_cutlass_grouped_gemm_cu_1f7943154cuda3std3__45__cpo7crbeginE,(_ZN54_INTERNAL_0f971116_23_cutlass_grouped_gemm_cu_1f7943154cuda3std6ranges3__45__cpo4nextE - _ZN54_INTERNAL_0f971116_23_cutlass_grouped_gemm_cu_1f7943154cuda3std3__45__cpo7crbeginE)
_ZN54_INTERNAL_0f971116_23_cutlass_grouped_gemm_cu_1f7943154cuda3std3__45__cpo7crbeginE:
	.zero		1
	.type		_ZN54_INTERNAL_0f971116_23_cutlass_grouped_gemm_cu_1f7943154cuda3std6ranges3__45__cpo4nextE,@object
	.size		_ZN54_INTERNAL_0f971116_23_cutlass_grouped_gemm_cu_1f7943154cuda3std6ranges3__45__cpo4nextE,(_ZN54_INTERNAL_0f971116_23_cutlass_grouped_gemm_cu_1f7943154cuda3std6ranges3__45__cpo4swapE - _ZN54_INTERNAL_0f971116_23_cutlass_grouped_gemm_cu_1f7943154cuda3std6ranges3__45__cpo4nextE)
_ZN54_INTERNAL_0f971116_23_cutlass_grouped_gemm_cu_1f7943154cuda3std6ranges3__45__cpo4nextE:
	.zero		1
	.type		_ZN54_INTERNAL_0f971116_23_cutlass_grouped_gemm_cu_1f7943154cuda3std6ranges3__45__cpo4swapE,@object
	.size		_ZN54_INTERNAL_0f971116_23_cutlass_grouped_gemm_cu_1f7943154cuda3std6ranges3__45__cpo4swapE,(_ZN54_INTERNAL_0f971116_23_cutlass_grouped_gemm_cu_1f7943156thrust24THRUST_300001_SM_1000_NS12placeholders2_1E - _ZN54_INTERNAL_0f971116_23_cutlass_grouped_gemm_cu_1f7943154cuda3std6ranges3__45__cpo4swapE)
_ZN54_INTERNAL_0f971116_23_cutlass_grouped_gemm_cu_1f7943154cuda3std6ranges3__45__cpo4swapE:
	.zero		1
	.type		_ZN54_INTERNAL_0f971116_23_cutlass_grouped_gemm_cu_1f7943156thrust24THRUST_300001_SM_1000_NS12placeholders2_1E,@object
	.size		_ZN54_INTERNAL_0f971116_23_cutlass_grouped_gemm_cu_1f7943156thrust24THRUST_300001_SM_1000_NS12placeholders2_1E,(_ZN54_INTERNAL_0f971116_23_cutlass_grouped_gemm_cu_1f7943154cute1_E - _ZN54_INTERNAL_0f971116_23_cutlass_grouped_gemm_cu_1f7943156thrust24THRUST_300001_SM_1000_NS12placeholders2_1E)
_ZN54_INTERNAL_0f971116_23_cutlass_grouped_gemm_cu_1f7943156thrust24THRUST_300001_SM_1000_NS12placeholders2_1E:
	.zero		1
	.type		_ZN54_INTERNAL_0f971116_23_cutlass_grouped_gemm_cu_1f7943154cute1_E,@object
	.size		_ZN54_INTERNAL_0f971116_23_cutlass_grouped_gemm_cu_1f7943154cute1_E,(_ZN54_INTERNAL_0f971116_23_cutlass_grouped_gemm_cu_1f7943154cuda3std3__419piecewise_constructE - _ZN54_INTERNAL_0f971116_23_cutlass_grouped_gemm_cu_1f7943154cute1_E)
_ZN54_INTERNAL_0f971116_23_cutlass_grouped_gemm_cu_1f7943154cute1_E:
	.zero		1
	.type		_ZN54_INTERNAL_0f971116_23_cutlass_grouped_gemm_cu_1f7943154cuda3std3__419piecewise_constructE,@object
	.size		_ZN54_INTERNAL_0f971116_23_cutlass_grouped_gemm_cu_1f7943154cuda3std3__419piecewise_constructE,(_ZN54_INTERNAL_0f971116_23_cutlass_grouped_gemm_cu_1f7943154cuda3std6ranges3__45__cpo5cdataE - _ZN54_INTERNAL_0f971116_23_cutlass_grouped_gemm_cu_1f7943154cuda3std3__419piecewise_constructE)
_ZN54_INTERNAL_0f971116_23_cutlass_grouped_gemm_cu_1f7943154cuda3std3__419piecewise_constructE:
	.zero		1
	.type		_ZN54_INTERNAL_0f971116_23_cutlass_grouped_gemm_cu_1f7943154cuda3std6ranges3__45__cpo5cdataE,@object
	.size		_ZN54_INTERNAL_0f971116_23_cutlass_grouped_gemm_cu_1f7943154cuda3std6ranges3__45__cpo5cdataE,(_ZN54_INTERNAL_0f971116_23_cutlass_grouped_gemm_cu_1f7943156thrust24THRUST_300001_SM_1000_NS12placeholders2_4E - _ZN54_INTERNAL_0f971116_23_cutlass_grouped_gemm_cu_1f7943154cuda3std6ranges3__45__cpo5cdataE)
_ZN54_INTERNAL_0f971116_23_cutlass_grouped_gemm_cu_1f7943154cuda3std6ranges3__45__cpo5cdataE:
	.zero		1
	.type		_ZN54_INTERNAL_0f971116_23_cutlass_grouped_gemm_cu_1f7943156thrust24THRUST_300001_SM_1000_NS12placeholders2_4E,@object
	.size		_ZN54_INTERNAL_0f971116_23_cutlass_grouped_gemm_cu_1f7943156thrust24THRUST_300001_SM_1000_NS12placeholders2_4E,(_ZN54_INTERNAL_0f971116_23_cutlass_grouped_gemm_cu_1f7943154cuda3std3__45__cpo3endE - _ZN54_INTERNAL_0f971116_23_cutlass_grouped_gemm_cu_1f7943156thrust24THRUST_300001_SM_1000_NS12placeholders2_4E)
_ZN54_INTERNAL_0f971116_23_cutlass_grouped_gemm_cu_1f7943156thrust24THRUST_300001_SM_1000_NS12placeholders2_4E:
	.zero		1
	.type		_ZN54_INTERNAL_0f971116_23_cutlass_grouped_gemm_cu_1f7943154cuda3std3__45__cpo3endE,@object
	.size		_ZN54_INTERNAL_0f971116_23_cutlass_grouped_gemm_cu_1f7943154cuda3std3__45__cpo3endE,(_ZN54_INTERNAL_0f971116_23_cutlass_grouped_gemm_cu_1f7943154cuda3std6ranges3__45__cpo3endE - _ZN54_INTERNAL_0f971116_23_cutlass_grouped_gemm_cu_1f7943154cuda3std3__45__cpo3endE)
_ZN54_INTERNAL_0f971116_23_cutlass_grouped_gemm_cu_1f7943154cuda3std3__45__cpo3endE:
	.zero		1
	.type		_ZN54_INTERNAL_0f971116_23_cutlass_grouped_gemm_cu_1f7943154cuda3std6ranges3__45__cpo3endE,@object
	.size		_ZN54_INTERNAL_0f971116_23_cutlass_grouped_gemm_cu_1f7943154cuda3std6ranges3__45__cpo3endE,(_ZN54_INTERNAL_0f971116_23_cutlass_grouped_gemm_cu_1f7943156thrust24THRUST_300001_SM_1000_NS12placeholders2_8E - _ZN54_INTERNAL_0f971116_23_cutlass_grouped_gemm_cu_1f7943154cuda3std6ranges3__45__cpo3endE)
_ZN54_INTERNAL_0f971116_23_cutlass_grouped_gemm_cu_1f7943154cuda3std6ranges3__45__cpo3endE:
	.zero		1
	.type		_ZN54_INTERNAL_0f971116_23_cutlass_grouped_gemm_cu_1f7943156thrust24THRUST_300001_SM_1000_NS12placeholders2_8E,@object
	.size		_ZN54_INTERNAL_0f971116_23_cutlass_grouped_gemm_cu_1f7943156thrust24THRUST_300001_SM_1000_NS12placeholders2_8E,(_ZN54_INTERNAL_0f971116_23_cutlass_grouped_gemm_cu_1f7943154cuda3std3__45__cpo4rendE - _ZN54_INTERNAL_0f971116_23_cutlass_grouped_gemm_cu_1f7943156thrust24THRUST_300001_SM_1000_NS12placeholders2_8E)
_ZN54_INTERNAL_0f971116_23_cutlass_grouped_gemm_cu_1f7943156thrust24THRUST_300001_SM_1000_NS12placeholders2_8E:
	.zero		1
	.type		_ZN54_INTERNAL_0f971116_23_cutlass_grouped_gemm_cu_1f7943154cuda3std3__45__cpo4rendE,@object
	.size		_ZN54_INTERNAL_0f971116_23_cutlass_grouped_gemm_cu_1f7943154cuda3std3__45__cpo4rendE,(_ZN54_INTERNAL_0f971116_23_cutlass_grouped_gemm_cu_1f7943154cuda3std6ranges3__45__cpo9iter_swapE - _ZN54_INTERNAL_0f971116_23_cutlass_grouped_gemm_cu_1f7943154cuda3std3__45__cpo4rendE)
_ZN54_INTERNAL_0f971116_23_cutlass_grouped_gemm_cu_1f7943154cuda3std3__45__cpo4rendE:
	.zero		1
	.type		_ZN54_INTERNAL_0f971116_23_cutlass_grouped_gemm_cu_1f7943154cuda3std6ranges3__45__cpo9iter_swapE,@object
	.size		_ZN54_INTERNAL_0f971116_23_cutlass_grouped_gemm_cu_1f7943154cuda3std6ranges3__45__cpo9iter_swapE,(_ZN54_INTERNAL_0f971116_23_cutlass_grouped_gemm_cu_1f7943154cuda3std3__48unexpectE - _ZN54_INTERNAL_0f971116_23_cutlass_grouped_gemm_cu_1f7943154cuda3std6ranges3__45__cpo9iter_swapE)
_ZN54_INTERNAL_0f971116_23_cutlass_grouped_gemm_cu_1f7943154cuda3std6ranges3__45__cpo9iter_swapE:
	.zero		1
	.type		_ZN54_INTERNAL_0f971116_23_cutlass_grouped_gemm_cu_1f7943154cuda3std3__48unexpectE,@object
	.size		_ZN54_INTERNAL_0f971116_23_cutlass_grouped_gemm_cu_1f7943154cuda3std3__48unexpectE,(_ZN54_INTERNAL_0f971116_23_cutlass_grouped_gemm_cu_1f7943156thrust24THRUST_300001_SM_1000_NS6system6detail10sequential3seqE - _ZN54_INTERNAL_0f971116_23_cutlass_grouped_gemm_cu_1f7943154cuda3std3__48unexpectE)
_ZN54_INTERNAL_0f971116_23_cutlass_grouped_gemm_cu_1f7943154cuda3std3__48unexpectE:
	.zero		1
	.type		_ZN54_INTERNAL_0f971116_23_cutlass_grouped_gemm_cu_1f7943156thrust24THRUST_300001_SM_1000_NS6system6detail10sequential3seqE,@object
	.size		_ZN54_INTERNAL_0f971116_23_cutlass_grouped_gemm_cu_1f7943156thrust24THRUST_300001_SM_1000_NS6system6detail10sequential3seqE,(_ZN54_INTERNAL_0f971116_23_cutlass_grouped_gemm_cu_1f7943156thrust24THRUST_300001_SM_1000_NS12placeholders2_6E - _ZN54_INTERNAL_0f971116_23_cutlass_grouped_gemm_cu_1f7943156thrust24THRUST_300001_SM_1000_NS6system6detail10sequential3seqE)
_ZN54_INTERNAL_0f971116_23_cutlass_grouped_gemm_cu_1f7943156thrust24THRUST_300001_SM_1000_NS6system6detail10sequential3seqE:
	.zero		1
	.type		_ZN54_INTERNAL_0f971116_23_cutlass_grouped_gemm_cu_1f7943156thrust24THRUST_300001_SM_1000_NS12placeholders2_6E,@object
	.size		_ZN54_INTERNAL_0f971116_23_cutlass_grouped_gemm_cu_1f7943156thrust24THRUST_300001_SM_1000_NS12placeholders2_6E,(_ZN54_INTERNAL_0f971116_23_cutlass_grouped_gemm_cu_1f7943154cuda3std3__45__cpo4cendE - _ZN54_INTERNAL_0f971116_23_cutlass_grouped_gemm_cu_1f7943156thrust24THRUST_300001_SM_1000_NS12placeholders2_6E)
_ZN54_INTERNAL_0f971116_23_cutlass_grouped_gemm_cu_1f7943156thrust24THRUST_300001_SM_1000_NS12placeholders2_6E:
	.zero		1
	.type		_ZN54_INTERNAL_0f971116_23_cutlass_grouped_gemm_cu_1f7943154cuda3std3__45__cpo4cendE,@object
	.size		_ZN54_INTERNAL_0f971116_23_cutlass_grouped_gemm_cu_1f7943154cuda3std3__45__cpo4cendE,(_ZN54_INTERNAL_0f971116_23_cutlass_grouped_gemm_cu_1f7943154cuda3std6ranges3__45__cpo4cendE - _ZN54_INTERNAL_0f971116_23_cutlass_grouped_gemm_cu_1f7943154cuda3std3__45__cpo4cendE)
_ZN54_INTERNAL_0f971116_23_cutlass_grouped_gemm_cu_1f7943154cuda3std3__45__cpo4cendE:
	.zero		1
	.type		_ZN54_INTERNAL_0f971116_23_cutlass_grouped_gemm_cu_1f7943154cuda3std6ranges3__45__cpo4cendE,@object
	.size		_ZN54_INTERNAL_0f971116_23_cutlass_grouped_gemm_cu_1f7943154cuda3std6ranges3__45__cpo4cendE,(_ZN54_INTERNAL_0f971116_23_cutlass_grouped_gemm_cu_1f7943154cuda3std3__420unreachable_sentinelE - _ZN54_INTERNAL_0f971116_23_cutlass_grouped_gemm_cu_1f7943154cuda3std6ranges3__45__cpo4cendE)
_ZN54_INTERNAL_0f971116_23_cutlass_grouped_gemm_cu_1f7943154cuda3std6ranges3__45__cpo4cendE:
	.zero		1
	.type		_ZN54_INTERNAL_0f971116_23_cutlass_grouped_gemm_cu_1f7943154cuda3std3__420unreachable_sentinelE,@object
	.size		_ZN54_INTERNAL_0f971116_23_cutlass_grouped_gemm_cu_1f7943154cuda3std3__420unreachable_sentinelE,(_ZN54_INTERNAL_0f971116_23_cutlass_grouped_gemm_cu_1f7943154cuda3std6ranges3__45__cpo5ssizeE - _ZN54_INTERNAL_0f971116_23_cutlass_grouped_gemm_cu_1f7943154cuda3std3__420unreachable_sentinelE)
_ZN54_INTERNAL_0f971116_23_cutlass_grouped_gemm_cu_1f7943154cuda3std3__420unreachable_sentinelE:
	.zero		1
	.type		_ZN54_INTERNAL_0f971116_23_cutlass_grouped_gemm_cu_1f7943154cuda3std6ranges3__45__cpo5ssizeE,@object
	.size		_ZN54_INTERNAL_0f971116_23_cutlass_grouped_gemm_cu_1f7943154cuda3std6ranges3__45__cpo5ssizeE,(_ZN54_INTERNAL_0f971116_23_cutlass_grouped_gemm_cu_1f7943156thrust24THRUST_300001_SM_1000_NS12placeholders3_10E - _ZN54_INTERNAL_0f971116_23_cutlass_grouped_gemm_cu_1f7943154cuda3std6ranges3__45__cpo5ssizeE)
_ZN54_INTERNAL_0f971116_23_cutlass_grouped_gemm_cu_1f7943154cuda3std6ranges3__45__cpo5ssizeE:
	.zero		1
	.type		_ZN54_INTERNAL_0f971116_23_cutlass_grouped_gemm_cu_1f7943156thrust24THRUST_300001_SM_1000_NS12placeholders3_10E,@object
	.size		_ZN54_INTERNAL_0f971116_23_cutlass_grouped_gemm_cu_1f7943156thrust24THRUST_300001_SM_1000_NS12placeholders3_10E,(_ZN54_INTERNAL_0f971116_23_cutlass_grouped_gemm_cu_1f7943154cuda3std3__45__cpo5crendE - _ZN54_INTERNAL_0f971116_23_cutlass_grouped_gemm_cu_1f7943156thrust24THRUST_300001_SM_1000_NS12placeholders3_10E)
_ZN54_INTERNAL_0f971116_23_cutlass_grouped_gemm_cu_1f7943156thrust24THRUST_300001_SM_1000_NS12placeholders3_10E:
	.zero		1
	.type		_ZN54_INTERNAL_0f971116_23_cutlass_grouped_gemm_cu_1f7943154cuda3std3__45__cpo5crendE,@object
	.size		_ZN54_INTERNAL_0f971116_23_cutlass_grouped_gemm_cu_1f7943154cuda3std3__45__cpo5crendE,(_ZN54_INTERNAL_0f971116_23_cutlass_grouped_gemm_cu_1f7943154cuda3std6ranges3__45__cpo4prevE - _ZN54_INTERNAL_0f971116_23_cutlass_grouped_gemm_cu_1f7943154cuda3std3__45__cpo5crendE)
_ZN54_INTERNAL_0f971116_23_cutlass_grouped_gemm_cu_1f7943154cuda3std3__45__cpo5crendE:
	.zero		1
	.type		_ZN54_INTERNAL_0f971116_23_cutlass_grouped_gemm_cu_1f7943154cuda3std6ranges3__45__cpo4prevE,@object
	.size		_ZN54_INTERNAL_0f971116_23_cutlass_grouped_gemm_cu_1f7943154cuda3std6ranges3__45__cpo4prevE,(_ZN54_INTERNAL_0f971116_23_cutlass_grouped_gemm_cu_1f7943154cuda3std6ranges3__45__cpo9iter_moveE - _ZN54_INTERNAL_0f971116_23_cutlass_grouped_gemm_cu_1f7943154cuda3std6ranges3__45__cpo4prevE)
_ZN54_INTERNAL_0f971116_23_cutlass_grouped_gemm_cu_1f7943154cuda3std6ranges3__45__cpo4prevE:
	.zero		1
	.type		_ZN54_INTERNAL_0f971116_23_cutlass_grouped_gemm_cu_1f7943154cuda3std6ranges3__45__cpo9iter_moveE,@object
	.size		_ZN54_INTERNAL_0f971116_23_cutlass_grouped_gemm_cu_1f7943154cuda3std6ranges3__45__cpo9iter_moveE,(_ZN54_INTERNAL_0f971116_23_cutlass_grouped_gemm_cu_1f7943156thrust24THRUST_300001_SM_1000_NS12placeholders2_2E - _ZN54_INTERNAL_0f971116_23_cutlass_grouped_gemm_cu_1f7943154cuda3std6ranges3__45__cpo9iter_moveE)
_ZN54_INTERNAL_0f971116_23_cutlass_grouped_gemm_cu_1f7943154cuda3std6ranges3__45__cpo9iter_moveE:
	.zero		1
	.type		_ZN54_INTERNAL_0f971116_23_cutlass_grouped_gemm_cu_1f7943156thrust24THRUST_300001_SM_1000_NS12placeholders2_2E,@object
	.size		_ZN54_INTERNAL_0f971116_23_cutlass_grouped_gemm_cu_1f7943156thrust24THRUST_300001_SM_1000_NS12placeholders2_2E,(.L_31 - _ZN54_INTERNAL_0f971116_23_cutlass_grouped_gemm_cu_1f7943156thrust24THRUST_300001_SM_1000_NS12placeholders2_2E)
_ZN54_INTERNAL_0f971116_23_cutlass_grouped_gemm_cu_1f7943156thrust24THRUST_300001_SM_1000_NS12placeholders2_2E:
	.zero		1
.L_31:


//--------------------- .nv.constant0._ZN3cub18CUB_300001_SM_10006detail11EmptyKernelIvEEvv --------------------------
	.section	.nv.constant0._ZN3cub18CUB_300001_SM_10006detail11EmptyKernelIvEEvv,"a",@progbits
	.sectionflags	@""
	.align	4
.nv.constant0._ZN3cub18CUB_300001_SM_10006detail11EmptyKernelIvEEvv:
	.zero		896


//--------------------- .nv.constant0._ZN7cutlass13device_kernelINS_4gemm6kernel13GemmUniversalINS1_17GroupProblemShapeIN4cute5tupleIJiiiEEEEENS1_10collective13CollectiveMmaINS1_39MainloopSm90ArrayTmaGmmaWarpSpecializedILi3ENS6_IJNS5_1CILi1EEENSC_ILi2EEESD_EEENS1_40KernelPtrArrayTmaWarpSpecializedPingpongEEENS6_IJNSC_ILi128EEESI_SI_EEENS_10bfloat16_tEPNS6_IJlSD_NSC_ILi0EEEEEESK_SN_NS5_8TiledMMAINS5_8MMA_AtomIJNS5_4SM904GMMA28MMA_64x128x16_F32BF16BF16_SSILNSR_5MajorE0ELST_0ELNSR_7ScaleInE1ELSU_1EEEEEENS5_6LayoutINS6_IJSD_SD_SD_EEENS6_IJSL_SL_SL_EEEEENS6_IJNS5_10UnderscoreES11_S11_EEEEENS5_23SM90_TMA_LOAD_MULTICASTENS5_14ComposedLayoutINS5_7SwizzleILi3ELi4ELi3EEENS5_18smem_ptr_flag_bitsILi16EEENSX_INS6_IJNSC_ILi8EEENSC_ILi64EEEEEENS6_IJS1B_SD_EEEEEEEvNS5_8identityENS5_13SM90_TMA_LOADES1F_vS1G_EENS_8epilogue10collective18CollectiveEpilogueINS1J_30Sm90PtrArrayTmaWarpSpecializedILi4ELi2ELi16ELb1ELb0ELi2EEEJSJ_NS6_IJS1B_NSC_ILi32EEEEEESK_SN_SK_SN_NS1J_6fusion15FusionCallbacksIS1N_NS1Q_17LinearCombinationISK_fSK_fLNS_15FloatRoundStyleE2EEESJ_S1P_JEEES1H_NS15_INS16_ILi2ELi4ELi3EEES19_NSX_INS6_IJS1A_S1O_EEENS6_IJS1O_SD_EEEEEEENS5_17SM75_U32x4_LDSM_NENS5_14SM90_TMA_STOREES20_NS5_17SM90_U32x4_STSM_NENS5_9Copy_AtomIJS23_NS_6half_tEEEEvEEEvvEEEEvNT_6ParamsE --------------------------
	.section	.nv.constant0._ZN7cutlass13device_kernelINS_4gemm6kernel13GemmUniversalINS1_17GroupProblemShapeIN4cute5tupleIJiiiEEEEENS1_10collective13CollectiveMmaINS1_39MainloopSm90ArrayTmaGmmaWarpSpecializedILi3ENS6_IJNS5_1CILi1EEENSC_ILi2EEESD_EEENS1_40KernelPtrArrayTmaWarpSpecializedPingpongEEENS6_IJNSC_ILi128EEESI_SI_EEENS_10bfloat16_tEPNS6_IJlSD_NSC_ILi0EEEEEESK_SN_NS5_8TiledMMAINS5_8MMA_AtomIJNS5_4SM904GMMA28MMA_64x128x16_F32BF16BF16_SSILNSR_5MajorE0ELST_0ELNSR_7ScaleInE1ELSU_1EEEEEENS5_6LayoutINS6_IJSD_SD_SD_EEENS6_IJSL_SL_SL_EEEEENS6_IJNS5_10UnderscoreES11_S11_EEEEENS5_23SM90_TMA_LOAD_MULTICASTENS5_14ComposedLayoutINS5_7SwizzleILi3ELi4ELi3EEENS5_18smem_ptr_flag_bitsILi16EEENSX_INS6_IJNSC_ILi8EEENSC_ILi64EEEEEENS6_IJS1B_SD_EEEEEEEvNS5_8identityENS5_13SM90_TMA_LOADES1F_vS1G_EENS_8epilogue10collective18CollectiveEpilogueINS1J_30Sm90PtrArrayTmaWarpSpecializedILi4ELi2ELi16ELb1ELb0ELi2EEEJSJ_NS6_IJS1B_NSC_ILi32EEEEEESK_SN_SK_SN_NS1J_6fusion15FusionCallbacksIS1N_NS1Q_17LinearCombinationISK_fSK_fLNS_15FloatRoundStyleE2EEESJ_S1P_JEEES1H_NS15_INS16_ILi2ELi4ELi3EEES19_NSX_INS6_IJS1A_S1O_EEENS6_IJS1O_SD_EEEEEEENS5_17SM75_U32x4_LDSM_NENS5_14SM90_TMA_STOREES20_NS5_17SM90_U32x4_STSM_NENS5_9Copy_AtomIJS23_NS_6half_tEEEEvEEEvvEEEEvNT_6ParamsE,"a",@progbits
	.sectionflags	@""
	.align	4
.nv.constant0._ZN7cutlass13device_kernelINS_4gemm6kernel13GemmUniversalINS1_17GroupProblemShapeIN4cute5tupleIJiiiEEEEENS1_10collective13CollectiveMmaINS1_39MainloopSm90ArrayTmaGmmaWarpSpecializedILi3ENS6_IJNS5_1CILi1EEENSC_ILi2EEESD_EEENS1_40KernelPtrArrayTmaWarpSpecializedPingpongEEENS6_IJNSC_ILi128EEESI_SI_EEENS_10bfloat16_tEPNS6_IJlSD_NSC_ILi0EEEEEESK_SN_NS5_8TiledMMAINS5_8MMA_AtomIJNS5_4SM904GMMA28MMA_64x128x16_F32BF16BF16_SSILNSR_5MajorE0ELST_0ELNSR_7ScaleInE1ELSU_1EEEEEENS5_6LayoutINS6_IJSD_SD_SD_EEENS6_IJSL_SL_SL_EEEEENS6_IJNS5_10UnderscoreES11_S11_EEEEENS5_23SM90_TMA_LOAD_MULTICASTENS5_14ComposedLayoutINS5_7SwizzleILi3ELi4ELi3EEENS5_18smem_ptr_flag_bitsILi16EEENSX_INS6_IJNSC_ILi8EEENSC_ILi64EEEEEENS6_IJS1B_SD_EEEEEEEvNS5_8identityENS5_13SM90_TMA_LOADES1F_vS1G_EENS_8epilogue10collective18CollectiveEpilogueINS1J_30Sm90PtrArrayTmaWarpSpecializedILi4ELi2ELi16ELb1ELb0ELi2EEEJSJ_NS6_IJS1B_NSC_ILi32EEEEEESK_SN_SK_SN_NS1J_6fusion15FusionCallbacksIS1N_NS1Q_17LinearCombinationISK_fSK_fLNS_15FloatRoundStyleE2EEESJ_S1P_JEEES1H_NS15_INS16_ILi2ELi4ELi3EEES19_NSX_INS6_IJS1A_S1O_EEENS6_IJS1O_SD_EEEEEEENS5_17SM75_U32x4_LDSM_NENS5_14SM90_TMA_STOREES20_NS5_17SM90_U32x4_STSM_NENS5_9Copy_AtomIJS23_NS_6half_tEEEEvEEEvvEEEEvNT_6ParamsE:
	.zero		2688


//--------------------- .nv.constant0._ZN7cutlass13device_kernelINS_4gemm6kernel13GemmUniversalINS1_17GroupProblemShapeIN4cute5tupleIJiiiEEEEENS1_10collective13CollectiveMmaINS1_39MainloopSm90ArrayTmaGmmaWarpSpecializedILi3ENS6_IJNS5_1CILi1EEENSC_ILi2EEESD_EEENS1_40KernelPtrArrayTmaWarpSpecializedPingpongEEENS6_IJNSC_ILi128EEESI_SI_EEENS_10bfloat16_tEPNS6_IJSD_lNSC_ILi0EEEEEESK_SN_NS5_8TiledMMAINS5_8MMA_AtomIJNS5_4SM904GMMA28MMA_64x128x16_F32BF16BF16_SSILNSR_5MajorE1ELST_1ELNSR_7ScaleInE1ELSU_1EEEEEENS5_6LayoutINS6_IJSD_SD_SD_EEENS6_IJSL_SL_SL_EEEEENS6_IJNS5_10UnderscoreES11_S11_EEEEENS5_23SM90_TMA_LOAD_MULTICASTENS5_14ComposedLayoutINS5_7SwizzleILi3ELi4ELi3EEENS5_18smem_ptr_flag_bitsILi16EEENSX_INS6_IJNSC_ILi64EEENSC_ILi8EEEEEENS6_IJSD_S1A_EEEEEEEvNS5_8identityENS5_13SM90_TMA_LOADES1F_vS1G_EENS_8epilogue10collective18CollectiveEpilogueINS1J_30Sm90PtrArrayTmaWarpSpecializedILi4ELi2ELi16ELb1ELb0ELi2EEEJSJ_NS6_IJS1A_NSC_ILi32EEEEEESK_PNS6_IJlSD_SL_EEESK_S1R_NS1J_6fusion15FusionCallbacksIS1N_NS1S_17LinearCombinationISK_fSK_fLNS_15FloatRoundStyleE2EEESJ_S1P_JEEES1H_NS15_INS16_ILi2ELi4ELi3EEES19_NSX_INS6_IJS1B_S1O_EEENS6_IJS1O_SD_EEEEEEENS5_17SM75_U32x4_LDSM_NENS5_14SM90_TMA_STOREES22_NS5_17SM90_U32x4_STSM_NENS5_9Copy_AtomIJS25_NS_6half_tEEEEvEEEvvEEEEvNT_6ParamsE --------------------------
	.section	.nv.constant0._ZN7cutlass13device_kernelINS_4gemm6kernel13GemmUniversalINS1_17GroupProblemShapeIN4cute5tupleIJiiiEEEEENS1_10collective13CollectiveMmaINS1_39MainloopSm90ArrayTmaGmmaWarpSpecializedILi3ENS6_IJNS5_1CILi1EEENSC_ILi2EEESD_EEENS1_40KernelPtrArrayTmaWarpSpecializedPingpongEEENS6_IJNSC_ILi128EEESI_SI_EEENS_10bfloat16_tEPNS6_IJSD_lNSC_ILi0EEEEEESK_SN_NS5_8TiledMMAINS5_8MMA_AtomIJNS5_4SM904GMMA28MMA_64x128x16_F32BF16BF16_SSILNSR_5MajorE1ELST_1ELNSR_7ScaleInE1ELSU_1EEEEEENS5_6LayoutINS6_IJSD_SD_SD_EEENS6_IJSL_SL_SL_EEEEENS6_IJNS5_10UnderscoreES11_S11_EEEEENS5_23SM90_TMA_LOAD_MULTICASTENS5_14ComposedLayoutINS5_7SwizzleILi3ELi4ELi3EEENS5_18smem_ptr_flag_bitsILi16EEENSX_INS6_IJNSC_ILi64EEENSC_ILi8EEEEEENS6_IJSD_S1A_EEEEEEEvNS5_8identityENS5_13SM90_TMA_LOADES1F_vS1G_EENS_8epilogue10collective18CollectiveEpilogueINS1J_30Sm90PtrArrayTmaWarpSpecializedILi4ELi2ELi16ELb1ELb0ELi2EEEJSJ_NS6_IJS1A_NSC_ILi32EEEEEESK_PNS6_IJlSD_SL_EEESK_S1R_NS1J_6fusion15FusionCallbacksIS1N_NS1S_17LinearCombinationISK_fSK_fLNS_15FloatRoundStyleE2EEESJ_S1P_JEEES1H_NS15_INS16_ILi2ELi4ELi3EEES19_NSX_INS6_IJS1B_S1O_EEENS6_IJS1O_SD_EEEEEEENS5_17SM75_U32x4_LDSM_NENS5_14SM90_TMA_STOREES22_NS5_17SM90_U32x4_STSM_NENS5_9Copy_AtomIJS25_NS_6half_tEEEEvEEEvvEEEEvNT_6ParamsE,"a",@progbits
	.sectionflags	@""
	.align	4
.nv.constant0._ZN7cutlass13device_kernelINS_4gemm6kernel13GemmUniversalINS1_17GroupProblemShapeIN4cute5tupleIJiiiEEEEENS1_10collective13CollectiveMmaINS1_39MainloopSm90ArrayTmaGmmaWarpSpecializedILi3ENS6_IJNS5_1CILi1EEENSC_ILi2EEESD_EEENS1_40KernelPtrArrayTmaWarpSpecializedPingpongEEENS6_IJNSC_ILi128EEESI_SI_EEENS_10bfloat16_tEPNS6_IJSD_lNSC_ILi0EEEEEESK_SN_NS5_8TiledMMAINS5_8MMA_AtomIJNS5_4SM904GMMA28MMA_64x128x16_F32BF16BF16_SSILNSR_5MajorE1ELST_1ELNSR_7ScaleInE1ELSU_1EEEEEENS5_6LayoutINS6_IJSD_SD_SD_EEENS6_IJSL_SL_SL_EEEEENS6_IJNS5_10UnderscoreES11_S11_EEEEENS5_23SM90_TMA_LOAD_MULTICASTENS5_14ComposedLayoutINS5_7SwizzleILi3ELi4ELi3EEENS5_18smem_ptr_flag_bitsILi16EEENSX_INS6_IJNSC_ILi64EEENSC_ILi8EEEEEENS6_IJSD_S1A_EEEEEEEvNS5_8identityENS5_13SM90_TMA_LOADES1F_vS1G_EENS_8epilogue10collective18CollectiveEpilogueINS1J_30Sm90PtrArrayTmaWarpSpecializedILi4ELi2ELi16ELb1ELb0ELi2EEEJSJ_NS6_IJS1A_NSC_ILi32EEEEEESK_PNS6_IJlSD_SL_EEESK_S1R_NS1J_6fusion15FusionCallbacksIS1N_NS1S_17LinearCombinationISK_fSK_fLNS_15FloatRoundStyleE2EEESJ_S1P_JEEES1H_NS15_INS16_ILi2ELi4ELi3EEES19_NSX_INS6_IJS1B_S1O_EEENS6_IJS1O_SD_EEEEEEENS5_17SM75_U32x4_LDSM_NENS5_14SM90_TMA_STOREES22_NS5_17SM90_U32x4_STSM_NENS5_9Copy_AtomIJS25_NS_6half_tEEEEvEEEvvEEEEvNT_6ParamsE:
	.zero		2688


//--------------------- .nv.constant0._ZN7cutlass13device_kernelINS_4gemm6kernel13GemmUniversalINS1_17GroupProblemShapeIN4cute5tupleIJiiiEEEEENS1_10collective13CollectiveMmaINS1_39MainloopSm90ArrayTmaGmmaWarpSpecializedILi3ENS6_IJNS5_1CILi1EEENSC_ILi2EEESD_EEENS1_40KernelPtrArrayTmaWarpSpecializedPingpongEEENS6_IJNSC_ILi128EEESI_SI_EEENS_10bfloat16_tEPNS6_IJlSD_NSC_ILi0EEEEEESK_PNS6_IJSD_lSL_EEENS5_8TiledMMAINS5_8MMA_AtomIJNS5_4SM904GMMA28MMA_64x128x16_F32BF16BF16_SSILNST_5MajorE0ELSV_1ELNST_7ScaleInE1ELSW_1EEEEEENS5_6LayoutINS6_IJSD_SD_SD_EEENS6_IJSL_SL_SL_EEEEENS6_IJNS5_10UnderscoreES13_S13_EEEEENS5_23SM90_TMA_LOAD_MULTICASTENS5_14ComposedLayoutINS5_7SwizzleILi3ELi4ELi3EEENS5_18smem_ptr_flag_bitsILi16EEENSZ_INS6_IJNSC_ILi8EEENSC_ILi64EEEEEENS6_IJS1D_SD_EEEEEEEvNS5_8identityENS5_13SM90_TMA_LOADENS17_IS19_S1B_NSZ_INS6_IJS1D_S1C_EEENS6_IJSD_S1D_EEEEEEEvS1I_EENS_8epilogue10collective18CollectiveEpilogueINS1P_30Sm90PtrArrayTmaWarpSpecializedILi4ELi2ELi16ELb1ELb0ELi2EEEJSJ_NS6_IJS1D_NSC_ILi32EEEEEESK_SN_SK_SN_NS1P_6fusion15FusionCallbacksIS1T_NS1W_17LinearCombinationISK_fSK_fLNS_15FloatRoundStyleE2EEESJ_S1V_JEEES1J_NS17_INS18_ILi2ELi4ELi3EEES1B_NSZ_INS6_IJS1C_S1U_EEENS6_IJS1U_SD_EEEEEEENS5_17SM75_U32x4_LDSM_NENS5_14SM90_TMA_STOREES26_NS5_17SM90_U32x4_STSM_NENS5_9Copy_AtomIJS29_NS_6half_tEEEEvEEEvvEEEEvNT_6ParamsE --------------------------
	.section	.nv.constant0._ZN7cutlass13device_kernelINS_4gemm6kernel13GemmUniversalINS1_17GroupProblemShapeIN4cute5tupleIJiiiEEEEENS1_10collective13CollectiveMmaINS1_39MainloopSm90ArrayTmaGmmaWarpSpecializedILi3ENS6_IJNS5_1CILi1EEENSC_ILi2EEESD_EEENS1_40KernelPtrArrayTmaWarpSpecializedPingpongEEENS6_IJNSC_ILi128EEESI_SI_EEENS_10bfloat16_tEPNS6_IJlSD_NSC_ILi0EEEEEESK_PNS6_IJSD_lSL_EEENS5_8TiledMMAINS5_8MMA_AtomIJNS5_4SM904GMMA28MMA_64x128x16_F32BF16BF16_SSILNST_5MajorE0ELSV_1ELNST_7ScaleInE1ELSW_1EEEEEENS5_6LayoutINS6_IJSD_SD_SD_EEENS6_IJSL_SL_SL_EEEEENS6_IJNS5_10UnderscoreES13_S13_EEEEENS5_23SM90_TMA_LOAD_MULTICASTENS5_14ComposedLayoutINS5_7SwizzleILi3ELi4ELi3EEENS5_18smem_ptr_flag_bitsILi16EEENSZ_INS6_IJNSC_ILi8EEENSC_ILi64EEEEEENS6_IJS1D_SD_EEEEEEEvNS5_8identityENS5_13SM90_TMA_LOADENS17_IS19_S1B_NSZ_INS6_IJS1D_S1C_EEENS6_IJSD_S1D_EEEEEEEvS1I_EENS_8epilogue10collective18CollectiveEpilogueINS1P_30Sm90PtrArrayTmaWarpSpecializedILi4ELi2ELi16ELb1ELb0ELi2EEEJSJ_NS6_IJS1D_NSC_ILi32EEEEEESK_SN_SK_SN_NS1P_6fusion15FusionCallbacksIS1T_NS1W_17LinearCombinationISK_fSK_fLNS_15FloatRoundStyleE2EEESJ_S1V_JEEES1J_NS17_INS18_ILi2ELi4ELi3EEES1B_NSZ_INS6_IJS1C_S1U_EEENS6_IJS1U_SD_EEEEEEENS5_17SM75_U32x4_LDSM_NENS5_14SM90_TMA_STOREES26_NS5_17SM90_U32x4_STSM_NENS5_9Copy_AtomIJS29_NS_6half_tEEEEvEEEvvEEEEvNT_6ParamsE,"a",@progbits
	.sectionflags	@""
	.align	4
.nv.constant0._ZN7cutlass13device_kernelINS_4gemm6kernel13GemmUniversalINS1_17GroupProblemShapeIN4cute5tupleIJiiiEEEEENS1_10collective13CollectiveMmaINS1_39MainloopSm90ArrayTmaGmmaWarpSpecializedILi3ENS6_IJNS5_1CILi1EEENSC_ILi2EEESD_EEENS1_40KernelPtrArrayTmaWarpSpecializedPingpongEEENS6_IJNSC_ILi128EEESI_SI_EEENS_10bfloat16_tEPNS6_IJlSD_NSC_ILi0EEEEEESK_PNS6_IJSD_lSL_EEENS5_8TiledMMAINS5_8MMA_AtomIJNS5_4SM904GMMA28MMA_64x128x16_F32BF16BF16_SSILNST_5MajorE0ELSV_1ELNST_7ScaleInE1ELSW_1EEEEEENS5_6LayoutINS6_IJSD_SD_SD_EEENS6_IJSL_SL_SL_EEEEENS6_IJNS5_10UnderscoreES13_S13_EEEEENS5_23SM90_TMA_LOAD_MULTICASTENS5_14ComposedLayoutINS5_7SwizzleILi3ELi4ELi3EEENS5_18smem_ptr_flag_bitsILi16EEENSZ_INS6_IJNSC_ILi8EEENSC_ILi64EEEEEENS6_IJS1D_SD_EEEEEEEvNS5_8identityENS5_13SM90_TMA_LOADENS17_IS19_S1B_NSZ_INS6_IJS1D_S1C_EEENS6_IJSD_S1D_EEEEEEEvS1I_EENS_8epilogue10collective18CollectiveEpilogueINS1P_30Sm90PtrArrayTmaWarpSpecializedILi4ELi2ELi16ELb1ELb0ELi2EEEJSJ_NS6_IJS1D_NSC_ILi32EEEEEESK_SN_SK_SN_NS1P_6fusion15FusionCallbacksIS1T_NS1W_17LinearCombinationISK_fSK_fLNS_15FloatRoundStyleE2EEESJ_S1V_JEEES1J_NS17_INS18_ILi2ELi4ELi3EEES1B_NSZ_INS6_IJS1C_S1U_EEENS6_IJS1U_SD_EEEEEEENS5_17SM75_U32x4_LDSM_NENS5_14SM90_TMA_STOREES26_NS5_17SM90_U32x4_STSM_NENS5_9Copy_AtomIJS29_NS_6half_tEEEEvEEEvvEEEEvNT_6ParamsE:
	.zero		2688


//--------------------- .nv.constant0._ZN7cutlass13device_kernelINS_4gemm6kernel13GemmUniversalINS1_17GroupProblemShapeIN4cute5tupleIJiiiEEEEENS1_10collective13CollectiveMmaINS1_39MainloopSm90ArrayTmaGmmaWarpSpecializedILi3ENS6_IJNS5_1CILi1EEENSC_ILi2EEESD_EEENS1_40KernelPtrArrayTmaWarpSpecializedPingpongEEENS6_IJNSC_ILi128EEESI_SI_EEENS_6half_tEPNS6_IJlSD_NSC_ILi0EEEEEESK_SN_NS5_8TiledMMAINS5_8MMA_AtomIJNS5_4SM904GMMA26MMA_64x128x16_F32F16F16_SSILNSR_5MajorE0ELST_0ELNSR_7ScaleInE1ELSU_1EEEEEENS5_6LayoutINS6_IJSD_SD_SD_EEENS6_IJSL_SL_SL_EEEEENS6_IJNS5_10UnderscoreES11_S11_EEEEENS5_23SM90_TMA_LOAD_MULTICASTENS5_14ComposedLayoutINS5_7SwizzleILi3ELi4ELi3EEENS5_18smem_ptr_flag_bitsILi16EEENSX_INS6_IJNSC_ILi8EEENSC_ILi64EEEEEENS6_IJS1B_SD_EEEEEEEvNS5_8identityENS5_13SM90_TMA_LOADES1F_vS1G_EENS_8epilogue10collective18CollectiveEpilogueINS1J_30Sm90PtrArrayTmaWarpSpecializedILi4ELi2ELi16ELb1ELb0ELi2EEEJSJ_NS6_IJS1B_NSC_ILi32EEEEEESK_SN_SK_SN_NS1J_6fusion15FusionCallbacksIS1N_NS1Q_17LinearCombinationISK_fSK_fLNS_15FloatRoundStyleE2EEESJ_S1P_JEEES1H_NS15_INS16_ILi2ELi4ELi3EEES19_NSX_INS6_IJS1A_S1O_EEENS6_IJS1O_SD_EEEEEEENS5_17SM75_U32x4_LDSM_NENS5_14SM90_TMA_STOREES20_NS5_17SM90_U32x4_STSM_NENS5_9Copy_AtomIJS23_SK_EEEvEEEvvEEEEvNT_6ParamsE --------------------------
	.section	.nv.constant0._ZN7cutlass13device_kernelINS_4gemm6kernel13GemmUniversalINS1_17GroupProblemShapeIN4cute5tupleIJiiiEEEEENS1_10collective13CollectiveMmaINS1_39MainloopSm90ArrayTmaGmmaWarpSpecializedILi3ENS6_IJNS5_1CILi1EEENSC_ILi2EEESD_EEENS1_40KernelPtrArrayTmaWarpSpecializedPingpongEEENS6_IJNSC_ILi128EEESI_SI_EEENS_6half_tEPNS6_IJlSD_NSC_ILi0EEEEEESK_SN_NS5_8TiledMMAINS5_8MMA_AtomIJNS5_4SM904GMMA26MMA_64x128x16_F32F16F16_SSILNSR_5MajorE0ELST_0ELNSR_7ScaleInE1ELSU_1EEEEEENS5_6LayoutINS6_IJSD_SD_SD_EEENS6_IJSL_SL_SL_EEEEENS6_IJNS5_10UnderscoreES11_S11_EEEEENS5_23SM90_TMA_LOAD_MULTICASTENS5_14ComposedLayoutINS5_7SwizzleILi3ELi4ELi3EEENS5_18smem_ptr_flag_bitsILi16EEENSX_INS6_IJNSC_ILi8EEENSC_ILi64EEEEEENS6_IJS1B_SD_EEEEEEEvNS5_8identityENS5_13SM90_TMA_LOADES1F_vS1G_EENS_8epilogue10collective18CollectiveEpilogueINS1J_30Sm90PtrArrayTmaWarpSpecializedILi4ELi2ELi16ELb1ELb0ELi2EEEJSJ_NS6_IJS1B_NSC_ILi32EEEEEESK_SN_SK_SN_NS1J_6fusion15FusionCallbacksIS1N_NS1Q_17LinearCombinationISK_fSK_fLNS_15FloatRoundStyleE2EEESJ_S1P_JEEES1H_NS15_INS16_ILi2ELi4ELi3EEES19_NSX_INS6_IJS1A_S1O_EEENS6_IJS1O_SD_EEEEEEENS5_17SM75_U32x4_LDSM_NENS5_14SM90_TMA_STOREES20_NS5_17SM90_U32x4_STSM_NENS5_9Copy_AtomIJS23_SK_EEEvEEEvvEEEEvNT_6ParamsE,"a",@progbits
	.sectionflags	@""
	.align	4
.nv.constant0._ZN7cutlass13device_kernelINS_4gemm6kernel13GemmUniversalINS1_17GroupProblemShapeIN4cute5tupleIJiiiEEEEENS1_10collective13CollectiveMmaINS1_39MainloopSm90ArrayTmaGmmaWarpSpecializedILi3ENS6_IJNS5_1CILi1EEENSC_ILi2EEESD_EEENS1_40KernelPtrArrayTmaWarpSpecializedPingpongEEENS6_IJNSC_ILi128EEESI_SI_EEENS_6half_tEPNS6_IJlSD_NSC_ILi0EEEEEESK_SN_NS5_8TiledMMAINS5_8MMA_AtomIJNS5_4SM904GMMA26MMA_64x128x16_F32F16F16_SSILNSR_5MajorE0ELST_0ELNSR_7ScaleInE1ELSU_1EEEEEENS5_6LayoutINS6_IJSD_SD_SD_EEENS6_IJSL_SL_SL_EEEEENS6_IJNS5_10UnderscoreES11_S11_EEEEENS5_23SM90_TMA_LOAD_MULTICASTENS5_14ComposedLayoutINS5_7SwizzleILi3ELi4ELi3EEENS5_18smem_ptr_flag_bitsILi16EEENSX_INS6_IJNSC_ILi8EEENSC_ILi64EEEEEENS6_IJS1B_SD_EEEEEEEvNS5_8identityENS5_13SM90_TMA_LOADES1F_vS1G_EENS_8epilogue10collective18CollectiveEpilogueINS1J_30Sm90PtrArrayTmaWarpSpecializedILi4ELi2ELi16ELb1ELb0ELi2EEEJSJ_NS6_IJS1B_NSC_ILi32EEEEEESK_SN_SK_SN_NS1J_6fusion15FusionCallbacksIS1N_NS1Q_17LinearCombinationISK_fSK_fLNS_15FloatRoundStyleE2EEESJ_S1P_JEEES1H_NS15_INS16_ILi2ELi4ELi3EEES19_NSX_INS6_IJS1A_S1O_EEENS6_IJS1O_SD_EEEEEEENS5_17SM75_U32x4_LDSM_NENS5_14SM90_TMA_STOREES20_NS5_17SM90_U32x4_STSM_NENS5_9Copy_AtomIJS23_SK_EEEvEEEvvEEEEvNT_6ParamsE:
	.zero		2688


//--------------------- .nv.constant0._ZN7cutlass13device_kernelINS_4gemm6kernel13GemmUniversalINS1_17GroupProblemShapeIN4cute5tupleIJiiiEEEEENS1_10collective13CollectiveMmaINS1_39MainloopSm90ArrayTmaGmmaWarpSpecializedILi3ENS6_IJNS5_1CILi1EEENSC_ILi2EEESD_EEENS1_40KernelPtrArrayTmaWarpSpecializedPingpongEEENS6_IJNSC_ILi128EEESI_SI_EEENS_6half_tEPNS6_IJSD_lNSC_ILi0EEEEEESK_SN_NS5_8TiledMMAINS5_8MMA_AtomIJNS5_4SM904GMMA26MMA_64x128x16_F32F16F16_SSILNSR_5MajorE1ELST_1ELNSR_7ScaleInE1ELSU_1EEEEEENS5_6LayoutINS6_IJSD_SD_SD_EEENS6_IJSL_SL_SL_EEEEENS6_IJNS5_10UnderscoreES11_S11_EEEEENS5_23SM90_TMA_LOAD_MULTICASTENS5_14ComposedLayoutINS5_7SwizzleILi3ELi4ELi3EEENS5_18smem_ptr_flag_bitsILi16EEENSX_INS6_IJNSC_ILi64EEENSC_ILi8EEEEEENS6_IJSD_S1A_EEEEEEEvNS5_8identityENS5_13SM90_TMA_LOADES1F_vS1G_EENS_8epilogue10collective18CollectiveEpilogueINS1J_30Sm90PtrArrayTmaWarpSpecializedILi4ELi2ELi16ELb1ELb0ELi2EEEJSJ_NS6_IJS1A_NSC_ILi32EEEEEESK_PNS6_IJlSD_SL_EEESK_S1R_NS1J_6fusion15FusionCallbacksIS1N_NS1S_17LinearCombinationISK_fSK_fLNS_15FloatRoundStyleE2EEESJ_S1P_JEEES1H_NS15_INS16_ILi2ELi4ELi3EEES19_NSX_INS6_IJS1B_S1O_EEENS6_IJS1O_SD_EEEEEEENS5_17SM75_U32x4_LDSM_NENS5_14SM90_TMA_STOREES22_NS5_17SM90_U32x4_STSM_NENS5_9Copy_AtomIJS25_SK_EEEvEEEvvEEEEvNT_6ParamsE --------------------------
	.section	.nv.constant0._ZN7cutlass13device_kernelINS_4gemm6kernel13GemmUniversalINS1_17GroupProblemShapeIN4cute5tupleIJiiiEEEEENS1_10collective13CollectiveMmaINS1_39MainloopSm90ArrayTmaGmmaWarpSpecializedILi3ENS6_IJNS5_1CILi1EEENSC_ILi2EEESD_EEENS1_40KernelPtrArrayTmaWarpSpecializedPingpongEEENS6_IJNSC_ILi128EEESI_SI_EEENS_6half_tEPNS6_IJSD_lNSC_ILi0EEEEEESK_SN_NS5_8TiledMMAINS5_8MMA_AtomIJNS5_4SM904GMMA26MMA_64x128x16_F32F16F16_SSILNSR_5MajorE1ELST_1ELNSR_7ScaleInE1ELSU_1EEEEEENS5_6LayoutINS6_IJSD_SD_SD_EEENS6_IJSL_SL_SL_EEEEENS6_IJNS5_10UnderscoreES11_S11_EEEEENS5_23SM90_TMA_LOAD_MULTICASTENS5_14ComposedLayoutINS5_7SwizzleILi3ELi4ELi3EEENS5_18smem_ptr_flag_bitsILi16EEENSX_INS6_IJNSC_ILi64EEENSC_ILi8EEEEEENS6_IJSD_S1A_EEEEEEEvNS5_8identityENS5_13SM90_TMA_LOADES1F_vS1G_EENS_8epilogue10collective18CollectiveEpilogueINS1J_30Sm90PtrArrayTmaWarpSpecializedILi4ELi2ELi16ELb1ELb0ELi2EEEJSJ_NS6_IJS1A_NSC_ILi32EEEEEESK_PNS6_IJlSD_SL_EEESK_S1R_NS1J_6fusion15FusionCallbacksIS1N_NS1S_17LinearCombinationISK_fSK_fLNS_15FloatRoundStyleE2EEESJ_S1P_JEEES1H_NS15_INS16_ILi2ELi4ELi3EEES19_NSX_INS6_IJS1B_S1O_EEENS6_IJS1O_SD_EEEEEEENS5_17SM75_U32x4_LDSM_NENS5_14SM90_TMA_STOREES22_NS5_17SM90_U32x4_STSM_NENS5_9Copy_AtomIJS25_SK_EEEvEEEvvEEEEvNT_6ParamsE,"a",@progbits
	.sectionflags	@""
	.align	4
.nv.constant0._ZN7cutlass13device_kernelINS_4gemm6kernel13GemmUniversalINS1_17GroupProblemShapeIN4cute5tupleIJiiiEEEEENS1_10collective13CollectiveMmaINS1_39MainloopSm90ArrayTmaGmmaWarpSpecializedILi3ENS6_IJNS5_1CILi1EEENSC_ILi2EEESD_EEENS1_40KernelPtrArrayTmaWarpSpecializedPingpongEEENS6_IJNSC_ILi128EEESI_SI_EEENS_6half_tEPNS6_IJSD_lNSC_ILi0EEEEEESK_SN_NS5_8TiledMMAINS5_8MMA_AtomIJNS5_4SM904GMMA26MMA_64x128x16_F32F16F16_SSILNSR_5MajorE1ELST_1ELNSR_7ScaleInE1ELSU_1EEEEEENS5_6LayoutINS6_IJSD_SD_SD_EEENS6_IJSL_SL_SL_EEEEENS6_IJNS5_10UnderscoreES11_S11_EEEEENS5_23SM90_TMA_LOAD_MULTICASTENS5_14ComposedLayoutINS5_7SwizzleILi3ELi4ELi3EEENS5_18smem_ptr_flag_bitsILi16EEENSX_INS6_IJNSC_ILi64EEENSC_ILi8EEEEEENS6_IJSD_S1A_EEEEEEEvNS5_8identityENS5_13SM90_TMA_LOADES1F_vS1G_EENS_8epilogue10collective18CollectiveEpilogueINS1J_30Sm90PtrArrayTmaWarpSpecializedILi4ELi2ELi16ELb1ELb0ELi2EEEJSJ_NS6_IJS1A_NSC_ILi32EEEEEESK_PNS6_IJlSD_SL_EEESK_S1R_NS1J_6fusion15FusionCallbacksIS1N_NS1S_17LinearCombinationISK_fSK_fLNS_15FloatRoundStyleE2EEESJ_S1P_JEEES1H_NS15_INS16_ILi2ELi4ELi3EEES19_NSX_INS6_IJS1B_S1O_EEENS6_IJS1O_SD_EEEEEEENS5_17SM75_U32x4_LDSM_NENS5_14SM90_TMA_STOREES22_NS5_17SM90_U32x4_STSM_NENS5_9Copy_AtomIJS25_SK_EEEvEEEvvEEEEvNT_6ParamsE:
	.zero		2688


//--------------------- .nv.constant0._ZN7cutlass13device_kernelINS_4gemm6kernel13GemmUniversalINS1_17GroupProblemShapeIN4cute5tupleIJiiiEEEEENS1_10collective13CollectiveMmaINS1_39MainloopSm90ArrayTmaGmmaWarpSpecializedILi3ENS6_IJNS5_1CILi1EEENSC_ILi2EEESD_EEENS1_40KernelPtrArrayTmaWarpSpecializedPingpongEEENS6_IJNSC_ILi128EEESI_SI_EEENS_6half_tEPNS6_IJlSD_NSC_ILi0EEEEEESK_PNS6_IJSD_lSL_EEENS5_8TiledMMAINS5_8MMA_AtomIJNS5_4SM904GMMA26MMA_64x128x16_F32F16F16_SSILNST_5MajorE0ELSV_1ELNST_7ScaleInE1ELSW_1EEEEEENS5_6LayoutINS6_IJSD_SD_SD_EEENS6_IJSL_SL_SL_EEEEENS6_IJNS5_10UnderscoreES13_S13_EEEEENS5_23SM90_TMA_LOAD_MULTICASTENS5_14ComposedLayoutINS5_7SwizzleILi3ELi4ELi3EEENS5_18smem_ptr_flag_bitsILi16EEENSZ_INS6_IJNSC_ILi8EEENSC_ILi64EEEEEENS6_IJS1D_SD_EEEEEEEvNS5_8identityENS5_13SM90_TMA_LOADENS17_IS19_S1B_NSZ_INS6_IJS1D_S1C_EEENS6_IJSD_S1D_EEEEEEEvS1I_EENS_8epilogue10collective18CollectiveEpilogueINS1P_30Sm90PtrArrayTmaWarpSpecializedILi4ELi2ELi16ELb1ELb0ELi2EEEJSJ_NS6_IJS1D_NSC_ILi32EEEEEESK_SN_SK_SN_NS1P_6fusion15FusionCallbacksIS1T_NS1W_17LinearCombinationISK_fSK_fLNS_15FloatRoundStyleE2EEESJ_S1V_JEEES1J_NS17_INS18_ILi2ELi4ELi3EEES1B_NSZ_INS6_IJS1C_S1U_EEENS6_IJS1U_SD_EEEEEEENS5_17SM75_U32x4_LDSM_NENS5_14SM90_TMA_STOREES26_NS5_17SM90_U32x4_STSM_NENS5_9Copy_AtomIJS29_SK_EEEvEEEvvEEEEvNT_6ParamsE --------------------------
	.section	.nv.constant0._ZN7cutlass13device_kernelINS_4gemm6kernel13GemmUniversalINS1_17GroupProblemShapeIN4cute5tupleIJiiiEEEEENS1_10collective13CollectiveMmaINS1_39MainloopSm90ArrayTmaGmmaWarpSpecializedILi3ENS6_IJNS5_1CILi1EEENSC_ILi2EEESD_EEENS1_40KernelPtrArrayTmaWarpSpecializedPingpongEEENS6_IJNSC_ILi128EEESI_SI_EEENS_6half_tEPNS6_IJlSD_NSC_ILi0EEEEEESK_PNS6_IJSD_lSL_EEENS5_8TiledMMAINS5_8MMA_AtomIJNS5_4SM904GMMA26MMA_64x128x16_F32F16F16_SSILNST_5MajorE0ELSV_1ELNST_7ScaleInE1ELSW_1EEEEEENS5_6LayoutINS6_IJSD_SD_SD_EEENS6_IJSL_SL_SL_EEEEENS6_IJNS5_10UnderscoreES13_S13_EEEEENS5_23SM90_TMA_LOAD_MULTICASTENS5_14ComposedLayoutINS5_7SwizzleILi3ELi4ELi3EEENS5_18smem_ptr_flag_bitsILi16EEENSZ_INS6_IJNSC_ILi8EEENSC_ILi64EEEEEENS6_IJS1D_SD_EEEEEEEvNS5_8identityENS5_13SM90_TMA_LOADENS17_IS19_S1B_NSZ_INS6_IJS1D_S1C_EEENS6_IJSD_S1D_EEEEEEEvS1I_EENS_8epilogue10collective18CollectiveEpilogueINS1P_30Sm90PtrArrayTmaWarpSpecializedILi4ELi2ELi16ELb1ELb0ELi2EEEJSJ_NS6_IJS1D_NSC_ILi32EEEEEESK_SN_SK_SN_NS1P_6fusion15FusionCallbacksIS1T_NS1W_17LinearCombinationISK_fSK_fLNS_15FloatRoundStyleE2EEESJ_S1V_JEEES1J_NS17_INS18_ILi2ELi4ELi3EEES1B_NSZ_INS6_IJS1C_S1U_EEENS6_IJS1U_SD_EEEEEEENS5_17SM75_U32x4_LDSM_NENS5_14SM90_TMA_STOREES26_NS5_17SM90_U32x4_STSM_NENS5_9Copy_AtomIJS29_SK_EEEvEEEvvEEEEvNT_6ParamsE,"a",@progbits
	.sectionflags	@""
	.align	4
.nv.constant0._ZN7cutlass13device_kernelINS_4gemm6kernel13GemmUniversalINS1_17GroupProblemShapeIN4cute5tupleIJiiiEEEEENS1_10collective13CollectiveMmaINS1_39MainloopSm90ArrayTmaGmmaWarpSpecializedILi3ENS6_IJNS5_1CILi1EEENSC_ILi2EEESD_EEENS1_40KernelPtrArrayTmaWarpSpecializedPingpongEEENS6_IJNSC_ILi128EEESI_SI_EEENS_6half_tEPNS6_IJlSD_NSC_ILi0EEEEEESK_PNS6_IJSD_lSL_EEENS5_8TiledMMAINS5_8MMA_AtomIJNS5_4SM904GMMA26MMA_64x128x16_F32F16F16_SSILNST_5MajorE0ELSV_1ELNST_7ScaleInE1ELSW_1EEEEEENS5_6LayoutINS6_IJSD_SD_SD_EEENS6_IJSL_SL_SL_EEEEENS6_IJNS5_10UnderscoreES13_S13_EEEEENS5_23SM90_TMA_LOAD_MULTICASTENS5_14ComposedLayoutINS5_7SwizzleILi3ELi4ELi3EEENS5_18smem_ptr_flag_bitsILi16EEENSZ_INS6_IJNSC_ILi8EEENSC_ILi64EEEEEENS6_IJS1D_SD_EEEEEEEvNS5_8identityENS5_13SM90_TMA_LOADENS17_IS19_S1B_NSZ_INS6_IJS1D_S1C_EEENS6_IJSD_S1D_EEEEEEEvS1I_EENS_8epilogue10collective18CollectiveEpilogueINS1P_30Sm90PtrArrayTmaWarpSpecializedILi4ELi2ELi16ELb1ELb0ELi2EEEJSJ_NS6_IJS1D_NSC_ILi32EEEEEESK_SN_SK_SN_NS1P_6fusion15FusionCallbacksIS1T_NS1W_17LinearCombinationISK_fSK_fLNS_15FloatRoundStyleE2EEESJ_S1V_JEEES1J_NS17_INS18_ILi2ELi4ELi3EEES1B_NSZ_INS6_IJS1C_S1U_EEENS6_IJS1U_SD_EEEEEEENS5_17SM75_U32x4_LDSM_NENS5_14SM90_TMA_STOREES26_NS5_17SM90_U32x4_STSM_NENS5_9Copy_AtomIJS29_SK_EEEvEEEvvEEEEvNT_6ParamsE:
	.zero		2688


//--------------------- SYMBOLS --------------------------

	.type		.nv.reservedSmem.offset0,@object
	.size		.nv.reservedSmem.offset0,0x4
	.type		vprintf,@function
